	.target	sm_100a

	.elftype	@"ET_EXEC"


//--------------------- .note.nv.tkinfo           --------------------------
	.section	.note.nv.tkinfo,"",@"SHT_NOTE"
	.sectionflags	@"SHF_NOTE_NV_TKINFO"
	.tkinfo
        /*0018*/ 	.word	0x00000002
        /*0030*/ 	.string	""
        /*0030*/ 	.string	"ptxas"
        /*0030*/ 	.string	"Cuda compilation tools, release 13.0, V13.0.88"
        /*0030*/ 	.string	"Build cuda_13.0.r13.0/compiler.36424714_0"
        /*0030*/ 	.string	"-arch sm_100a -m 64 "



//--------------------- .note.nv.cuinfo           --------------------------
	.section	.note.nv.cuinfo,"",@"SHT_NOTE"
	.sectionflags	@"SHF_NOTE_NV_CUINFO"
        /*0018*/ 	.short	0x0002
        /*001a*/ 	.short	0x0064
        /*001c*/ 	.short	0x0082
	.zero		2


//--------------------- .nv.info                  --------------------------
	.section	.nv.info,"",@"SHT_CUDA_INFO"
	.align	4


	//----- nvinfo : EIATTR_REGCOUNT
	.align		4
        /*0000*/ 	.byte	0x04, 0x2f
        /*0002*/ 	.short	(.L_20 - .L_19)
	.align		4
.L_19:
        /*0004*/ 	.word	index@(_ZN7cutlass13device_kernelINS_4gemm6kernel13GemmUniversalIN4cute5tupleIJiiiiEEENS1_10collective13CollectiveMmaINS1_35MainloopSm100TmaUmmaWarpSpecializedILi16ELi2ELi4ENS5_IJNS4_1CILi4EEENSA_ILi1EEESC_EEEEENS5_IJNSA_ILi128EEENSA_ILi256EEENSA_ILi64EEEEEENS_12float_e4m3_tENS5_IJlSC_lEEESJ_SK_NS4_8TiledMMAINS4_8MMA_AtomIJNS4_10MMA_TraitsINS4_25SM100_MMA_F8F6F4_2x1SM_SSEJSJ_SJ_fSF_SG_NS4_17integral_constantINS4_4UMMA5MajorELSR_0EEESS_NSP_INSQ_7ScaleInELST_0EEESU_EEEEEENS4_6LayoutINS5_IJSC_SC_SC_EEENS5_IJNSA_ILi0EEESZ_SZ_EEEEENS5_IJNS4_10UnderscoreES12_S12_EEEEENS4_18SM100_TMA_2SM_LOADENS4_14ComposedLayoutINS4_7SwizzleILi2ELi4ELi3EEENS4_18smem_ptr_flag_bitsILi8EEENSX_INS5_IJNSA_ILi8EEESH_EEENS5_IJSH_SC_EEEEEEEvNS4_8identityENS4_28SM100_TMA_2SM_LOAD_MULTICASTES1F_vS1G_EENS_8epilogue10collective18CollectiveEpilogueINS1J_23Sm100TmaWarpSpecializedILi4ELi2ELi32ELb0ELb0EEEJNS5_IJSH_SG_SH_EEENS5_IJNSX_ISH_SC_EENSX_INS5_IJNSA_ILi32EEENSA_ILi2EEEEEENS5_IJSC_SF_EEEEEEEESJ_SK_SJ_SK_NS1J_6fusion15FusionCallbacksIS1N_NS1W_17LinearCombinationISJ_fSJ_fLNS_15FloatRoundStyleE2EEES1O_S1V_JEEENS4_5SM1004TMEM4LOAD26SM100_TMEM_LOAD_32dp32b32xENS4_13SM90_TMA_LOADENS16_INS17_ILi1ELi4ELi3EEES1A_NSX_INS5_IJS1B_S1Q_EEENS5_IJS1Q_SC_EEEEEEENS4_39AutoVectorizingCopyWithAssumedAlignmentILi128EEENS4_14SM90_TMA_STOREES2B_S2D_S2D_EEEvvEEEEvNT_6ParamsE)
        /*0008*/ 	.word	0x00000074


	//----- nvinfo : EIATTR_FRAME_SIZE
	.align		4
.L_20:
        /*000c*/ 	.byte	0x04, 0x11
        /*000e*/ 	.short	(.L_22 - .L_21)
	.align		4
.L_21:
        /*0010*/ 	.word	index@($__internal_2_$__cuda_sm10x_tcgen05_guardrail_trap_unallocated_columns_being_dealloced)
        /*0014*/ 	.word	0x00000000


	//----- nvinfo : EIATTR_FRAME_SIZE
	.align		4
.L_22:
        /*0018*/ 	.byte	0x04, 0x11
        /*001a*/ 	.short	(.L_24 - .L_23)
	.align		4
.L_23:
        /*001c*/ 	.word	index@($__internal_1_$__cuda_sm10x_tcgen05_guardrail_trap_phase_invalid_during_alloc)
        /*0020*/ 	.word	0x00000000


	//----- nvinfo : EIATTR_FRAME_SIZE
	.align		4
.L_24:
        /*0024*/ 	.byte	0x04, 0x11
        /*0026*/ 	.short	(.L_26 - .L_25)
	.align		4
.L_25:
        /*0028*/ 	.word	index@($__internal_0_$__cuda_sm10x_tcgen05_guardrail_trap_col_being_dealloced_not_returned_by_alloc)
        /*002c*/ 	.word	0x00000000


	//----- nvinfo : EIATTR_FRAME_SIZE
	.align		4
.L_26:
        /*0030*/ 	.byte	0x04, 0x11
        /*0032*/ 	.short	(.L_28 - .L_27)
	.align		4
.L_27:
        /*0034*/ 	.word	index@(_ZN7cutlass13device_kernelINS_4gemm6kernel13GemmUniversalIN4cute5tupleIJiiiiEEENS1_10collective13CollectiveMmaINS1_35MainloopSm100TmaUmmaWarpSpecializedILi16ELi2ELi4ENS5_IJNS4_1CILi4EEENSA_ILi1EEESC_EEEEENS5_IJNSA_ILi128EEENSA_ILi256EEENSA_ILi64EEEEEENS_12float_e4m3_tENS5_IJlSC_lEEESJ_SK_NS4_8TiledMMAINS4_8MMA_AtomIJNS4_10MMA_TraitsINS4_25SM100_MMA_F8F6F4_2x1SM_SSEJSJ_SJ_fSF_SG_NS4_17integral_constantINS4_4UMMA5MajorELSR_0EEESS_NSP_INSQ_7ScaleInELST_0EEESU_EEEEEENS4_6LayoutINS5_IJSC_SC_SC_EEENS5_IJNSA_ILi0EEESZ_SZ_EEEEENS5_IJNS4_10UnderscoreES12_S12_EEEEENS4_18SM100_TMA_2SM_LOADENS4_14ComposedLayoutINS4_7SwizzleILi2ELi4ELi3EEENS4_18smem_ptr_flag_bitsILi8EEENSX_INS5_IJNSA_ILi8EEESH_EEENS5_IJSH_SC_EEEEEEEvNS4_8identityENS4_28SM100_TMA_2SM_LOAD_MULTICASTES1F_vS1G_EENS_8epilogue10collective18CollectiveEpilogueINS1J_23Sm100TmaWarpSpecializedILi4ELi2ELi32ELb0ELb0EEEJNS5_IJSH_SG_SH_EEENS5_IJNSX_ISH_SC_EENSX_INS5_IJNSA_ILi32EEENSA_ILi2EEEEEENS5_IJSC_SF_EEEEEEEESJ_SK_SJ_SK_NS1J_6fusion15FusionCallbacksIS1N_NS1W_17LinearCombinationISJ_fSJ_fLNS_15FloatRoundStyleE2EEES1O_S1V_JEEENS4_5SM1004TMEM4LOAD26SM100_TMEM_LOAD_32dp32b32xENS4_13SM90_TMA_LOADENS16_INS17_ILi1ELi4ELi3EEES1A_NSX_INS5_IJS1B_S1Q_EEENS5_IJS1Q_SC_EEEEEEENS4_39AutoVectorizingCopyWithAssumedAlignmentILi128EEENS4_14SM90_TMA_STOREES2B_S2D_S2D_EEEvvEEEEvNT_6ParamsE)
        /*0038*/ 	.word	0x00000000


	//----- nvinfo : EIATTR_MIN_STACK_SIZE
	.align		4
.L_28:
        /*003c*/ 	.byte	0x04, 0x12
        /*003e*/ 	.short	(.L_30 - .L_29)
	.align		4
.L_29:
        /*0040*/ 	.word	index@(_ZN7cutlass13device_kernelINS_4gemm6kernel13GemmUniversalIN4cute5tupleIJiiiiEEENS1_10collective13CollectiveMmaINS1_35MainloopSm100TmaUmmaWarpSpecializedILi16ELi2ELi4ENS5_IJNS4_1CILi4EEENSA_ILi1EEESC_EEEEENS5_IJNSA_ILi128EEENSA_ILi256EEENSA_ILi64EEEEEENS_12float_e4m3_tENS5_IJlSC_lEEESJ_SK_NS4_8TiledMMAINS4_8MMA_AtomIJNS4_10MMA_TraitsINS4_25SM100_MMA_F8F6F4_2x1SM_SSEJSJ_SJ_fSF_SG_NS4_17integral_constantINS4_4UMMA5MajorELSR_0EEESS_NSP_INSQ_7ScaleInELST_0EEESU_EEEEEENS4_6LayoutINS5_IJSC_SC_SC_EEENS5_IJNSA_ILi0EEESZ_SZ_EEEEENS5_IJNS4_10UnderscoreES12_S12_EEEEENS4_18SM100_TMA_2SM_LOADENS4_14ComposedLayoutINS4_7SwizzleILi2ELi4ELi3EEENS4_18smem_ptr_flag_bitsILi8EEENSX_INS5_IJNSA_ILi8EEESH_EEENS5_IJSH_SC_EEEEEEEvNS4_8identityENS4_28SM100_TMA_2SM_LOAD_MULTICASTES1F_vS1G_EENS_8epilogue10collective18CollectiveEpilogueINS1J_23Sm100TmaWarpSpecializedILi4ELi2ELi32ELb0ELb0EEEJNS5_IJSH_SG_SH_EEENS5_IJNSX_ISH_SC_EENSX_INS5_IJNSA_ILi32EEENSA_ILi2EEEEEENS5_IJSC_SF_EEEEEEEESJ_SK_SJ_SK_NS1J_6fusion15FusionCallbacksIS1N_NS1W_17LinearCombinationISJ_fSJ_fLNS_15FloatRoundStyleE2EEES1O_S1V_JEEENS4_5SM1004TMEM4LOAD26SM100_TMEM_LOAD_32dp32b32xENS4_13SM90_TMA_LOADENS16_INS17_ILi1ELi4ELi3EEES1A_NSX_INS5_IJS1B_S1Q_EEENS5_IJS1Q_SC_EEEEEEENS4_39AutoVectorizingCopyWithAssumedAlignmentILi128EEENS4_14SM90_TMA_STOREES2B_S2D_S2D_EEEvvEEEEvNT_6ParamsE)
        /*0044*/ 	.word	0x00000000
.L_30:


//--------------------- .nv.compat                --------------------------
	.section	.nv.compat,"",@"SHT_CUDA_COMPAT_INFO"
	.align	4
        /*0000*/ 	.byte	0x02, 0x09, 0x01, 0x00, 0x02, 0x02, 0x02, 0x00, 0x02, 0x05, 0x05, 0x00, 0x03, 0x07, 0x01, 0x01
        /*0010*/ 	.byte	0x02, 0x03, 0x01, 0x00, 0x02, 0x06, 0x01, 0x00, 0x04, 0x0b, 0x08, 0x00, 0x09, 0x00, 0x00, 0x00
        /*0020*/ 	.byte	0x00, 0x00, 0x00, 0x00


//--------------------- .nv.info._ZN7cutlass13device_kernelINS_4gemm6kernel13GemmUniversalIN4cute5tupleIJiiiiEEENS1_10collective13CollectiveMmaINS1_35MainloopSm100TmaUmmaWarpSpecializedILi16ELi2ELi4ENS5_IJNS4_1CILi4EEENSA_ILi1EEESC_EEEEENS5_IJNSA_ILi128EEENSA_ILi256EEENSA_ILi64EEEEEENS_12float_e4m3_tENS5_IJlSC_lEEESJ_SK_NS4_8TiledMMAINS4_8MMA_AtomIJNS4_10MMA_TraitsINS4_25SM100_MMA_F8F6F4_2x1SM_SSEJSJ_SJ_fSF_SG_NS4_17integral_constantINS4_4UMMA5MajorELSR_0EEESS_NSP_INSQ_7ScaleInELST_0EEESU_EEEEEENS4_6LayoutINS5_IJSC_SC_SC_EEENS5_IJNSA_ILi0EEESZ_SZ_EEEEENS5_IJNS4_10UnderscoreES12_S12_EEEEENS4_18SM100_TMA_2SM_LOADENS4_14ComposedLayoutINS4_7SwizzleILi2ELi4ELi3EEENS4_18smem_ptr_flag_bitsILi8EEENSX_INS5_IJNSA_ILi8EEESH_EEENS5_IJSH_SC_EEEEEEEvNS4_8identityENS4_28SM100_TMA_2SM_LOAD_MULTICASTES1F_vS1G_EENS_8epilogue10collective18CollectiveEpilogueINS1J_23Sm100TmaWarpSpecializedILi4ELi2ELi32ELb0ELb0EEEJNS5_IJSH_SG_SH_EEENS5_IJNSX_ISH_SC_EENSX_INS5_IJNSA_ILi32EEENSA_ILi2EEEEEENS5_IJSC_SF_EEEEEEEESJ_SK_SJ_SK_NS1J_6fusion15FusionCallbacksIS1N_NS1W_17LinearCombinationISJ_fSJ_fLNS_15FloatRoundStyleE2EEES1O_S1V_JEEENS4_5SM1004TMEM4LOAD26SM100_TMEM_LOAD_32dp32b32xENS4_13SM90_TMA_LOADENS16_INS17_ILi1ELi4ELi3EEES1A_NSX_INS5_IJS1B_S1Q_EEENS5_IJS1Q_SC_EEEEEEENS4_39AutoVectorizingCopyWithAssumedAlignmentILi128EEENS4_14SM90_TMA_STOREES2B_S2D_S2D_EEEvvEEEEvNT_6ParamsE --------------------------
	.section	.nv.info._ZN7cutlass13device_kernelINS_4gemm6kernel13GemmUniversalIN4cute5tupleIJiiiiEEENS1_10collective13CollectiveMmaINS1_35MainloopSm100TmaUmmaWarpSpecializedILi16ELi2ELi4ENS5_IJNS4_1CILi4EEENSA_ILi1EEESC_EEEEENS5_IJNSA_ILi128EEENSA_ILi256EEENSA_ILi64EEEEEENS_12float_e4m3_tENS5_IJlSC_lEEESJ_SK_NS4_8TiledMMAINS4_8MMA_AtomIJNS4_10MMA_TraitsINS4_25SM100_MMA_F8F6F4_2x1SM_SSEJSJ_SJ_fSF_SG_NS4_17integral_constantINS4_4UMMA5MajorELSR_0EEESS_NSP_INSQ_7ScaleInELST_0EEESU_EEEEEENS4_6LayoutINS5_IJSC_SC_SC_EEENS5_IJNSA_ILi0EEESZ_SZ_EEEEENS5_IJNS4_10UnderscoreES12_S12_EEEEENS4_18SM100_TMA_2SM_LOADENS4_14ComposedLayoutINS4_7SwizzleILi2ELi4ELi3EEENS4_18smem_ptr_flag_bitsILi8EEENSX_INS5_IJNSA_ILi8EEESH_EEENS5_IJSH_SC_EEEEEEEvNS4_8identityENS4_28SM100_TMA_2SM_LOAD_MULTICASTES1F_vS1G_EENS_8epilogue10collective18CollectiveEpilogueINS1J_23Sm100TmaWarpSpecializedILi4ELi2ELi32ELb0ELb0EEEJNS5_IJSH_SG_SH_EEENS5_IJNSX_ISH_SC_EENSX_INS5_IJNSA_ILi32EEENSA_ILi2EEEEEENS5_IJSC_SF_EEEEEEEESJ_SK_SJ_SK_NS1J_6fusion15FusionCallbacksIS1N_NS1W_17LinearCombinationISJ_fSJ_fLNS_15FloatRoundStyleE2EEES1O_S1V_JEEENS4_5SM1004TMEM4LOAD26SM100_TMEM_LOAD_32dp32b32xENS4_13SM90_TMA_LOADENS16_INS17_ILi1ELi4ELi3EEES1A_NSX_INS5_IJS1B_S1Q_EEENS5_IJS1Q_SC_EEEEEEENS4_39AutoVectorizingCopyWithAssumedAlignmentILi128EEENS4_14SM90_TMA_STOREES2B_S2D_S2D_EEEvvEEEEvNT_6ParamsE,"",@"SHT_CUDA_INFO"
	.sectionflags	@""
	.align	4


	//----- nvinfo : EIATTR_CUDA_API_VERSION
	.align		4
        /*0000*/ 	.byte	0x04, 0x37
        /*0002*/ 	.short	(.L_32 - .L_31)
.L_31:
        /*0004*/ 	.word	0x00000082


	//----- nvinfo : EIATTR_KPARAM_INFO
	.align		4
.L_32:
        /*0008*/ 	.byte	0x04, 0x17
        /*000a*/ 	.short	(.L_34 - .L_33)
.L_33:
        /*000c*/ 	.word	0x00000000
        /*0010*/ 	.short	0x0000
        /*0012*/ 	.short	0x0000
        /*0014*/ 	.byte	0x00, 0xf0, 0x01, 0x20


	//----- nvinfo : EIATTR_AT_ENTRY_FRAGMENTS
	.align		4
.L_34:
        /*0018*/ 	.byte	0x04, 0x4f
        /*001a*/ 	.short	(.L_36 - .L_35)


	//   ....[0]....
.L_35:
        /*001c*/ 	.word	0x00000007


	//----- nvinfo : EIATTR_RESERVED_SMEM_USED
	.align		4
.L_36:
        /*0020*/ 	.byte	0x01, 0x41
	.zero		2


	//----- nvinfo : EIATTR_SPARSE_MMA_MASK
	.align		4
        /*0024*/ 	.byte	0x03, 0x50
        /*0026*/ 	.short	0x0000


	//----- nvinfo : EIATTR_TCGEN05_2CTA_USED
	.align		4
        /*0028*/ 	.byte	0x01, 0x52
	.zero		2


	//----- nvinfo : EIATTR_MAXREG_COUNT
	.align		4
        /*002c*/ 	.byte	0x03, 0x1b
        /*002e*/ 	.short	0x00ff


	//----- nvinfo : EIATTR_NUM_BARRIERS
	.align		4
        /*0030*/ 	.byte	0x02, 0x4c
        /*0032*/ 	.byte	0x07
	.zero		1


	//----- nvinfo : EIATTR_EXTERNS
	.align		4
        /*0034*/ 	.byte	0x04, 0x0f
        /*0036*/ 	.short	(.L_38 - .L_37)


	//   ....[0]....
	.align		4
.L_37:
        /*0038*/ 	.word	index@(__assertfail)


	//----- nvinfo : EIATTR_MERCURY_ISA_VERSION
	.align		4
.L_38:
        /*003c*/ 	.byte	0x03, 0x5f
        /*003e*/ 	.short	0x0101


	//----- nvinfo : EIATTR_INT_WARP_WIDE_INSTR_OFFSETS
	.align		4
        /*0040*/ 	.byte	0x04, 0x31
        /*0042*/ 	.short	(.L_40 - .L_39)


	//   ....[0]....
.L_39:
        /*0044*/ 	.word	0x00000f20


	//   ....[1]....
        /*0048*/ 	.word	0x00000fc0


	//   ....[2]....
        /*004c*/ 	.word	0x00004a00


	//   ....[3]....
        /*0050*/ 	.word	0x00004a20


	//   ....[4]....
        /*0054*/ 	.word	0x00004a50


	//   ....[5]....
        /*0058*/ 	.word	0x00005640


	//   ....[6]....
        /*005c*/ 	.word	0x000056e0


	//   ....[7]....
        /*0060*/ 	.word	0x00005790


	//   ....[8]....
        /*0064*/ 	.word	0x00005800


	//   ....[9]....
        /*0068*/ 	.word	0x000058b0


	//   ....[10]....
        /*006c*/ 	.word	0x00005960


	//   ....[11]....
        /*0070*/ 	.word	0x000059d0


	//   ....[12]....
        /*0074*/ 	.word	0x00005a90


	//   ....[13]....
        /*0078*/ 	.word	0x00005b50


	//   ....[14]....
        /*007c*/ 	.word	0x00005bf0


	//   ....[15]....
        /*0080*/ 	.word	0x00005ce0


	//   ....[16]....
        /*0084*/ 	.word	0x00005dc0


	//----- nvinfo : EIATTR_COOP_GROUP_MASK_REGIDS
	.align		4
.L_40:
        /*0088*/ 	.byte	0x04, 0x29
        /*008a*/ 	.short	(.L_42 - .L_41)


	//   ....[0]....
.L_41:
        /*008c*/ 	.word	0xffffffff


	//   ....[1]....
        /*0090*/ 	.word	0xffffffff


	//   ....[2]....
        /*0094*/ 	.word	0xffffffff


	//   ....[3]....
        /*0098*/ 	.word	0xffffffff


	//   ....[4]....
        /*009c*/ 	.word	0xffffffff


	//   ....[5]....
        /*00a0*/ 	.word	0xffffffff


	//   ....[6]....
        /*00a4*/ 	.word	0xffffffff


	//   ....[7]....
        /*00a8*/ 	.word	0xffffffff


	//   ....[8]....
        /*00ac*/ 	.word	0xffffffff


	//   ....[9]....
        /*00b0*/ 	.word	0xffffffff


	//   ....[10]....
        /*00b4*/ 	.word	0xffffffff


	//   ....[11]....
        /*00b8*/ 	.word	0xffffffff


	//   ....[12]....
        /*00bc*/ 	.word	0xffffffff


	//   ....[13]....
        /*00c0*/ 	.word	0xffffffff


	//----- nvinfo : EIATTR_COOP_GROUP_INSTR_OFFSETS
	.align		4
.L_42:
        /*00c4*/ 	.byte	0x04, 0x28
        /*00c6*/ 	.short	(.L_44 - .L_43)


	//   ....[0]....
.L_43:
        /*00c8*/ 	.word	0x000000b0


	//   ....[1]....
        /*00cc*/ 	.word	0x00000520


	//   ....[2]....
        /*00d0*/ 	.word	0x00000890


	//   ....[3]....
        /*00d4*/ 	.word	0x00000a20


	//   ....[4]....
        /*00d8*/ 	.word	0x00000b10


	//   ....[5]....
        /*00dc*/ 	.word	0x00000c70


	//   ....[6]....
        /*00e0*/ 	.word	0x00000e00


	//   ....[7]....
        /*00e4*/ 	.word	0x00001040


	//   ....[8]....
        /*00e8*/ 	.word	0x00002350


	//   ....[9]....
        /*00ec*/ 	.word	0x000038c0


	//   ....[10]....
        /*00f0*/ 	.word	0x00003d90


	//   ....[11]....
        /*00f4*/ 	.word	0x00003dc0


	//   ....[12]....
        /*00f8*/ 	.word	0x00004900


	//   ....[13]....
        /*00fc*/ 	.word	0x00004b10


	//----- nvinfo : EIATTR_VRC_CTA_INIT_COUNT
	.align		4
.L_44:
        /*0100*/ 	.byte	0x02, 0x4a
        /*0102*/ 	.byte	0x80
	.zero		1


	//----- nvinfo : EIATTR_SYSCALL_OFFSETS
	.align		4
        /*0104*/ 	.byte	0x04, 0x46
        /*0106*/ 	.short	(.L_46 - .L_45)


	//   ....[0]....
.L_45:
        /*0108*/ 	.word	0x00006930


	//   ....[1]....
        /*010c*/ 	.word	0x00006a70


	//   ....[2]....
        /*0110*/ 	.word	0x00007290


	//   ....[3]....
        /*0114*/ 	.word	0x00008070


	//   ....[4]....
        /*0118*/ 	.word	0x00008e00


	//   ....[5]....
        /*011c*/ 	.word	0x00009bb0


	//----- nvinfo : EIATTR_MBARRIER_INSTR_OFFSETS
	.align		4
.L_46:
        /*0120*/ 	.byte	0x04, 0x39
        /*0122*/ 	.short	(.L_48 - .L_47)


	//   ....[0]....
.L_47:
        /*0124*/ 	.word	0x00000670
        /*0128*/ 	.word	0x000000ff
        /*012c*/ 	.word	0x00000000
        /*0130*/ 	.short	0x0100
        /*0132*/ 	.byte	0x04
	.zero		1


	//   ....[1]....
        /*0134*/ 	.word	0x00000680
        /*0138*/ 	.word	0x000000ff
        /*013c*/ 	.word	0x00000080
        /*0140*/ 	.short	0x0100
        /*0142*/ 	.byte	0x04
	.zero		1


	//   ....[2]....
        /*0144*/ 	.word	0x00000690
        /*0148*/ 	.word	0x000000ff
        /*014c*/ 	.word	0x00000008
        /*0150*/ 	.short	0x0100
        /*0152*/ 	.byte	0x04
	.zero		1


	//   ....[3]....
        /*0154*/ 	.word	0x000006a0
        /*0158*/ 	.word	0x000000ff
        /*015c*/ 	.word	0x00000088
        /*0160*/ 	.short	0x0100
        /*0162*/ 	.byte	0x04
	.zero		1


	//   ....[4]....
        /*0164*/ 	.word	0x000006b0
        /*0168*/ 	.word	0x000000ff
        /*016c*/ 	.word	0x00000010
        /*0170*/ 	.short	0x0100
        /*0172*/ 	.byte	0x04
	.zero		1


	//   ....[5]....
        /*0174*/ 	.word	0x000006c0
        /*0178*/ 	.word	0x000000ff
        /*017c*/ 	.word	0x00000090
        /*0180*/ 	.short	0x0100
        /*0182*/ 	.byte	0x04
	.zero		1


	//   ....[6]....
        /*0184*/ 	.word	0x000006d0
        /*0188*/ 	.word	0x000000ff
        /*018c*/ 	.word	0x00000018
        /*0190*/ 	.short	0x0100
        /*0192*/ 	.byte	0x04
	.zero		1


	//   ....[7]....
        /*0194*/ 	.word	0x000006e0
        /*0198*/ 	.word	0x000000ff
        /*019c*/ 	.word	0x00000098
        /*01a0*/ 	.short	0x0100
        /*01a2*/ 	.byte	0x04
	.zero		1


	//   ....[8]....
        /*01a4*/ 	.word	0x000006f0
        /*01a8*/ 	.word	0x000000ff
        /*01ac*/ 	.word	0x00000020
        /*01b0*/ 	.short	0x0100
        /*01b2*/ 	.byte	0x04
	.zero		1


	//   ....[9]....
        /*01b4*/ 	.word	0x00000700
        /*01b8*/ 	.word	0x000000ff
        /*01bc*/ 	.word	0x000000a0
        /*01c0*/ 	.short	0x0100
        /*01c2*/ 	.byte	0x04
	.zero		1


	//   ....[10]....
        /*01c4*/ 	.word	0x00000710
        /*01c8*/ 	.word	0x000000ff
        /*01cc*/ 	.word	0x00000028
        /*01d0*/ 	.short	0x0100
        /*01d2*/ 	.byte	0x04
	.zero		1


	//   ....[11]....
        /*01d4*/ 	.word	0x00000720
        /*01d8*/ 	.word	0x000000ff
        /*01dc*/ 	.word	0x000000a8
        /*01e0*/ 	.short	0x0100
        /*01e2*/ 	.byte	0x04
	.zero		1


	//   ....[12]....
        /*01e4*/ 	.word	0x00000730
        /*01e8*/ 	.word	0x000000ff
        /*01ec*/ 	.word	0x00000030
        /*01f0*/ 	.short	0x0100
        /*01f2*/ 	.byte	0x04
	.zero		1


	//   ....[13]....
        /*01f4*/ 	.word	0x00000740
        /*01f8*/ 	.word	0x000000ff
        /*01fc*/ 	.word	0x000000b0
        /*0200*/ 	.short	0x0100
        /*0202*/ 	.byte	0x04
	.zero		1


	//   ....[14]....
        /*0204*/ 	.word	0x00000750
        /*0208*/ 	.word	0x000000ff
        /*020c*/ 	.word	0x00000038
        /*0210*/ 	.short	0x0100
        /*0212*/ 	.byte	0x04
	.zero		1


	//   ....[15]....
        /*0214*/ 	.word	0x00000760
        /*0218*/ 	.word	0x000000ff
        /*021c*/ 	.word	0x000000b8
        /*0220*/ 	.short	0x0100
        /*0222*/ 	.byte	0x04
	.zero		1


	//   ....[16]....
        /*0224*/ 	.word	0x00000770
        /*0228*/ 	.word	0x000000ff
        /*022c*/ 	.word	0x00000040
        /*0230*/ 	.short	0x0100
        /*0232*/ 	.byte	0x04
	.zero		1


	//   ....[17]....
        /*0234*/ 	.word	0x00000780
        /*0238*/ 	.word	0x000000ff
        /*023c*/ 	.word	0x000000c0
        /*0240*/ 	.short	0x0100
        /*0242*/ 	.byte	0x04
	.zero		1


	//   ....[18]....
        /*0244*/ 	.word	0x00000790
        /*0248*/ 	.word	0x000000ff
        /*024c*/ 	.word	0x00000048
        /*0250*/ 	.short	0x0100
        /*0252*/ 	.byte	0x04
	.zero		1


	//   ....[19]....
        /*0254*/ 	.word	0x000007a0
        /*0258*/ 	.word	0x000000ff
        /*025c*/ 	.word	0x000000c8
        /*0260*/ 	.short	0x0100
        /*0262*/ 	.byte	0x04
	.zero		1


	//   ....[20]....
        /*0264*/ 	.word	0x000007b0
        /*0268*/ 	.word	0x000000ff
        /*026c*/ 	.word	0x00000050
        /*0270*/ 	.short	0x0100
        /*0272*/ 	.byte	0x04
	.zero		1


	//   ....[21]....
        /*0274*/ 	.word	0x000007c0
        /*0278*/ 	.word	0x000000ff
        /*027c*/ 	.word	0x000000d0
        /*0280*/ 	.short	0x0100
        /*0282*/ 	.byte	0x04
	.zero		1


	//   ....[22]....
        /*0284*/ 	.word	0x000007d0
        /*0288*/ 	.word	0x000000ff
        /*028c*/ 	.word	0x00000058
        /*0290*/ 	.short	0x0100
        /*0292*/ 	.byte	0x04
	.zero		1


	//   ....[23]....
        /*0294*/ 	.word	0x000007e0
        /*0298*/ 	.word	0x000000ff
        /*029c*/ 	.word	0x000000d8
        /*02a0*/ 	.short	0x0100
        /*02a2*/ 	.byte	0x04
	.zero		1


	//   ....[24]....
        /*02a4*/ 	.word	0x000007f0
        /*02a8*/ 	.word	0x000000ff
        /*02ac*/ 	.word	0x00000060
        /*02b0*/ 	.short	0x0100
        /*02b2*/ 	.byte	0x04
	.zero		1


	//   ....[25]....
        /*02b4*/ 	.word	0x00000800
        /*02b8*/ 	.word	0x000000ff
        /*02bc*/ 	.word	0x000000e0
        /*02c0*/ 	.short	0x0100
        /*02c2*/ 	.byte	0x04
	.zero		1


	//   ....[26]....
        /*02c4*/ 	.word	0x00000810
        /*02c8*/ 	.word	0x000000ff
        /*02cc*/ 	.word	0x00000068
        /*02d0*/ 	.short	0x0100
        /*02d2*/ 	.byte	0x04
	.zero		1


	//   ....[27]....
        /*02d4*/ 	.word	0x00000820
        /*02d8*/ 	.word	0x000000ff
        /*02dc*/ 	.word	0x000000e8
        /*02e0*/ 	.short	0x0100
        /*02e2*/ 	.byte	0x04
	.zero		1


	//   ....[28]....
        /*02e4*/ 	.word	0x00000830
        /*02e8*/ 	.word	0x000000ff
        /*02ec*/ 	.word	0x00000070
        /*02f0*/ 	.short	0x0100
        /*02f2*/ 	.byte	0x04
	.zero		1


	//   ....[29]....
        /*02f4*/ 	.word	0x00000840
        /*02f8*/ 	.word	0x000000ff
        /*02fc*/ 	.word	0x000000f0
        /*0300*/ 	.short	0x0100
        /*0302*/ 	.byte	0x04
	.zero		1


	//   ....[30]....
        /*0304*/ 	.word	0x00000850
        /*0308*/ 	.word	0x000000ff
        /*030c*/ 	.word	0x00000078
        /*0310*/ 	.short	0x0100
        /*0312*/ 	.byte	0x04
	.zero		1


	//   ....[31]....
        /*0314*/ 	.word	0x00000860
        /*0318*/ 	.word	0x000000ff
        /*031c*/ 	.word	0x000000f8
        /*0320*/ 	.short	0x0100
        /*0322*/ 	.byte	0x04
	.zero		1


	//   ....[32]....
        /*0324*/ 	.word	0x00000990
        /*0328*/ 	.word	0x000000ff
        /*032c*/ 	.word	0x00000100
        /*0330*/ 	.short	0x0100
        /*0332*/ 	.byte	0x04
	.zero		1


	//   ....[33]....
        /*0334*/ 	.word	0x000009a0
        /*0338*/ 	.word	0x000000ff
        /*033c*/ 	.word	0x00000120
        /*0340*/ 	.short	0x0100
        /*0342*/ 	.byte	0x04
	.zero		1


	//   ....[34]....
        /*0344*/ 	.word	0x000009b0
        /*0348*/ 	.word	0x000000ff
        /*034c*/ 	.word	0x00000108
        /*0350*/ 	.short	0x0100
        /*0352*/ 	.byte	0x04
	.zero		1


	//   ....[35]....
        /*0354*/ 	.word	0x000009c0
        /*0358*/ 	.word	0x000000ff
        /*035c*/ 	.word	0x00000128
        /*0360*/ 	.short	0x0100
        /*0362*/ 	.byte	0x04
	.zero		1


	//   ....[36]....
        /*0364*/ 	.word	0x000009d0
        /*0368*/ 	.word	0x000000ff
        /*036c*/ 	.word	0x00000110
        /*0370*/ 	.short	0x0100
        /*0372*/ 	.byte	0x04
	.zero		1


	//   ....[37]....
        /*0374*/ 	.word	0x000009e0
        /*0378*/ 	.word	0x000000ff
        /*037c*/ 	.word	0x00000130
        /*0380*/ 	.short	0x0100
        /*0382*/ 	.byte	0x04
	.zero		1


	//   ....[38]....
        /*0384*/ 	.word	0x000009f0
        /*0388*/ 	.word	0x000000ff
        /*038c*/ 	.word	0x00000118
        /*0390*/ 	.short	0x0100
        /*0392*/ 	.byte	0x04
	.zero		1


	//   ....[39]....
        /*0394*/ 	.word	0x00000a00
        /*0398*/ 	.word	0x000000ff
        /*039c*/ 	.word	0x00000138
        /*03a0*/ 	.short	0x0100
        /*03a2*/ 	.byte	0x04
	.zero		1


	//   ....[40]....
        /*03a4*/ 	.word	0x00000ae0
        /*03a8*/ 	.word	0x000000ff
        /*03ac*/ 	.word	0x00000140
        /*03b0*/ 	.short	0x0100
        /*03b2*/ 	.byte	0x06
	.zero		1


	//   ....[41]....
        /*03b4*/ 	.word	0x00000af0
        /*03b8*/ 	.word	0x000000ff
        /*03bc*/ 	.word	0x00000148
        /*03c0*/ 	.short	0x0100
        /*03c2*/ 	.byte	0x06
	.zero		1


	//   ....[42]....
        /*03c4*/ 	.word	0x00000c20
        /*03c8*/ 	.word	0x000000ff
        /*03cc*/ 	.word	0x00000150
        /*03d0*/ 	.short	0x0100
        /*03d2*/ 	.byte	0x06
	.zero		1


	//   ....[43]....
        /*03d4*/ 	.word	0x00000c30
        /*03d8*/ 	.word	0x000000ff
        /*03dc*/ 	.word	0x00000160
        /*03e0*/ 	.short	0x0100
        /*03e2*/ 	.byte	0x06
	.zero		1


	//   ....[44]....
        /*03e4*/ 	.word	0x00000c40
        /*03e8*/ 	.word	0x000000ff
        /*03ec*/ 	.word	0x00000158
        /*03f0*/ 	.short	0x0100
        /*03f2*/ 	.byte	0x06
	.zero		1


	//   ....[45]....
        /*03f4*/ 	.word	0x00000c50
        /*03f8*/ 	.word	0x000000ff
        /*03fc*/ 	.word	0x00000168
        /*0400*/ 	.short	0x0100
        /*0402*/ 	.byte	0x06
	.zero		1


	//   ....[46]....
        /*0404*/ 	.word	0x00000d70
        /*0408*/ 	.word	0x000000ff
        /*040c*/ 	.word	0x00000170
        /*0410*/ 	.short	0x0100
        /*0412*/ 	.byte	0x04
	.zero		1


	//   ....[47]....
        /*0414*/ 	.word	0x00000d80
        /*0418*/ 	.word	0x000000ff
        /*041c*/ 	.word	0x00000190
        /*0420*/ 	.short	0x0100
        /*0422*/ 	.byte	0x04
	.zero		1


	//   ....[48]....
        /*0424*/ 	.word	0x00000d90
        /*0428*/ 	.word	0x000000ff
        /*042c*/ 	.word	0x00000178
        /*0430*/ 	.short	0x0100
        /*0432*/ 	.byte	0x04
	.zero		1


	//   ....[49]....
        /*0434*/ 	.word	0x00000da0
        /*0438*/ 	.word	0x000000ff
        /*043c*/ 	.word	0x00000198
        /*0440*/ 	.short	0x0100
        /*0442*/ 	.byte	0x04
	.zero		1


	//   ....[50]....
        /*0444*/ 	.word	0x00000db0
        /*0448*/ 	.word	0x000000ff
        /*044c*/ 	.word	0x00000180
        /*0450*/ 	.short	0x0100
        /*0452*/ 	.byte	0x04
	.zero		1


	//   ....[51]....
        /*0454*/ 	.word	0x00000dc0
        /*0458*/ 	.word	0x000000ff
        /*045c*/ 	.word	0x000001a0
        /*0460*/ 	.short	0x0100
        /*0462*/ 	.byte	0x04
	.zero		1


	//   ....[52]....
        /*0464*/ 	.word	0x00000dd0
        /*0468*/ 	.word	0x000000ff
        /*046c*/ 	.word	0x00000188
        /*0470*/ 	.short	0x0100
        /*0472*/ 	.byte	0x04
	.zero		1


	//   ....[53]....
        /*0474*/ 	.word	0x00000de0
        /*0478*/ 	.word	0x000000ff
        /*047c*/ 	.word	0x000001a8
        /*0480*/ 	.short	0x0100
        /*0482*/ 	.byte	0x04
	.zero		1


	//   ....[54]....
        /*0484*/ 	.word	0x00000ed0
        /*0488*/ 	.word	0x000000ff
        /*048c*/ 	.word	0x000001b0
        /*0490*/ 	.short	0x0100
        /*0492*/ 	.byte	0x04
	.zero		1


	//   ....[55]....
        /*0494*/ 	.word	0x00000ee0
        /*0498*/ 	.word	0x000000ff
        /*049c*/ 	.word	0x000001c0
        /*04a0*/ 	.short	0x0100
        /*04a2*/ 	.byte	0x04
	.zero		1


	//   ....[56]....
        /*04a4*/ 	.word	0x00000ef0
        /*04a8*/ 	.word	0x000000ff
        /*04ac*/ 	.word	0x000001b8
        /*04b0*/ 	.short	0x0100
        /*04b2*/ 	.byte	0x04
	.zero		1


	//   ....[57]....
        /*04b4*/ 	.word	0x00000f00
        /*04b8*/ 	.word	0x000000ff
        /*04bc*/ 	.word	0x000001c8
        /*04c0*/ 	.short	0x0100
        /*04c2*/ 	.byte	0x04
	.zero		1


	//   ....[58]....
        /*04c4*/ 	.word	0x00001000
        /*04c8*/ 	.word	0x000000ff
        /*04cc*/ 	.word	0x000001d0
        /*04d0*/ 	.short	0x0100
        /*04d2*/ 	.byte	0x06
	.zero		1


	//   ....[59]....
        /*04d4*/ 	.word	0x00001ba0
        /*04d8*/ 	.word	0x00000000
        /*04dc*/ 	.word	0x000001c0
        /*04e0*/ 	.short	0x010a
        /*04e2*/ 	.byte	0xff
	.zero		1


	//   ....[60]....
        /*04e4*/ 	.word	0x00001bc0
        /*04e8*/ 	.word	0x00000000
        /*04ec*/ 	.word	0x000001b0
        /*04f0*/ 	.short	0x0101
        /*04f2*/ 	.byte	0xff
	.zero		1


	//   ....[61]....
        /*04f4*/ 	.word	0x00001c70
        /*04f8*/ 	.word	0x000000ff
        /*04fc*/ 	.word	0x00000080
        /*0500*/ 	.short	0x010a
        /*0502*/ 	.byte	0x04
	.zero		1


	//   ....[62]....
        /*0504*/ 	.word	0x00001d40
        /*0508*/ 	.word	0x000000ff
        /*050c*/ 	.word	0x00000080
        /*0510*/ 	.short	0x010a
        /*0512*/ 	.byte	0x21
	.zero		1


	//   ....[63]....
        /*0514*/ 	.word	0x00001ef0
        /*0518*/ 	.word	0x000000ff
        /*051c*/ 	.word	0x00000080
        /*0520*/ 	.short	0x010a
        /*0522*/ 	.byte	0x05
	.zero		1


	//   ....[64]....
        /*0524*/ 	.word	0x00002000
        /*0528*/ 	.word	0x000000ff
        /*052c*/ 	.word	0x00000148
        /*0530*/ 	.short	0x0101
        /*0532*/ 	.byte	0x0d
	.zero		1


	//   ....[65]....
        /*0534*/ 	.word	0x00002020
        /*0538*/ 	.word	0x000000ff
        /*053c*/ 	.word	0x00000080
        /*0540*/ 	.short	0x010a
        /*0542*/ 	.byte	0x04
	.zero		1


	//   ....[66]....
        /*0544*/ 	.word	0x000020a0
        /*0548*/ 	.word	0x000000ff
        /*054c*/ 	.word	0x00000080
        /*0550*/ 	.short	0x010a
        /*0552*/ 	.byte	0x09
	.zero		1


	//   ....[67]....
        /*0554*/ 	.word	0x00002270
        /*0558*/ 	.word	0x000000ff
        /*055c*/ 	.word	0x00000080
        /*0560*/ 	.short	0x010a
        /*0562*/ 	.byte	0x05
	.zero		1


	//   ....[68]....
        /*0564*/ 	.word	0x00002380
        /*0568*/ 	.word	0x00000003
        /*056c*/ 	.word	0x00000150
        /*0570*/ 	.short	0x010a
        /*0572*/ 	.byte	0xff
	.zero		1


	//   ....[69]....
        /*0574*/ 	.word	0x000024d0
        /*0578*/ 	.word	0x00000000
        /*057c*/ 	.word	0x00000000
        /*0580*/ 	.short	0x0101
        /*0582*/ 	.byte	0xff
	.zero		1


	//   ....[70]....
        /*0584*/ 	.word	0x00002a80
        /*0588*/ 	.word	0x000000ff
        /*058c*/ 	.word	0x00000000
        /*0590*/ 	.short	0x010a
        /*0592*/ 	.byte	0x04
	.zero		1


	//   ....[71]....
        /*0594*/ 	.word	0x00002b10
        /*0598*/ 	.word	0x000000ff
        /*059c*/ 	.word	0x00000000
        /*05a0*/ 	.short	0x010a
        /*05a2*/ 	.byte	0x05
	.zero		1


	//   ....[72]....
        /*05a4*/ 	.word	0x00002ba0
        /*05a8*/ 	.word	0x000000ff
        /*05ac*/ 	.word	0x00000000
        /*05b0*/ 	.short	0x010a
        /*05b2*/ 	.byte	0x05
	.zero		1


	//   ....[73]....
        /*05b4*/ 	.word	0x00002c30
        /*05b8*/ 	.word	0x000000ff
        /*05bc*/ 	.word	0x00000000
        /*05c0*/ 	.short	0x010a
        /*05c2*/ 	.byte	0x05
	.zero		1


	//   ....[74]....
        /*05c4*/ 	.word	0x00002cc0
        /*05c8*/ 	.word	0x000000ff
        /*05cc*/ 	.word	0x00000000
        /*05d0*/ 	.short	0x010a
        /*05d2*/ 	.byte	0x05
	.zero		1


	//   ....[75]....
        /*05d4*/ 	.word	0x00002d50
        /*05d8*/ 	.word	0x000000ff
        /*05dc*/ 	.word	0x00000000
        /*05e0*/ 	.short	0x010a
        /*05e2*/ 	.byte	0x05
	.zero		1


	//   ....[76]....
        /*05e4*/ 	.word	0x00002de0
        /*05e8*/ 	.word	0x000000ff
        /*05ec*/ 	.word	0x00000000
        /*05f0*/ 	.short	0x010a
        /*05f2*/ 	.byte	0x05
	.zero		1


	//   ....[77]....
        /*05f4*/ 	.word	0x00002e70
        /*05f8*/ 	.word	0x000000ff
        /*05fc*/ 	.word	0x00000000
        /*0600*/ 	.short	0x010a
        /*0602*/ 	.byte	0x05
	.zero		1


	//   ....[78]....
        /*0604*/ 	.word	0x00002f00
        /*0608*/ 	.word	0x000000ff
        /*060c*/ 	.word	0x00000000
        /*0610*/ 	.short	0x010a
        /*0612*/ 	.byte	0x05
	.zero		1


	//   ....[79]....
        /*0614*/ 	.word	0x00002f90
        /*0618*/ 	.word	0x000000ff
        /*061c*/ 	.word	0x00000000
        /*0620*/ 	.short	0x010a
        /*0622*/ 	.byte	0x05
	.zero		1


	//   ....[80]....
        /*0624*/ 	.word	0x00003020
        /*0628*/ 	.word	0x000000ff
        /*062c*/ 	.word	0x00000000
        /*0630*/ 	.short	0x010a
        /*0632*/ 	.byte	0x05
	.zero		1


	//   ....[81]....
        /*0634*/ 	.word	0x000030b0
        /*0638*/ 	.word	0x000000ff
        /*063c*/ 	.word	0x00000000
        /*0640*/ 	.short	0x010a
        /*0642*/ 	.byte	0x05
	.zero		1


	//   ....[82]....
        /*0644*/ 	.word	0x00003140
        /*0648*/ 	.word	0x000000ff
        /*064c*/ 	.word	0x00000000
        /*0650*/ 	.short	0x010a
        /*0652*/ 	.byte	0x05
	.zero		1


	//   ....[83]....
        /*0654*/ 	.word	0x000031d0
        /*0658*/ 	.word	0x000000ff
        /*065c*/ 	.word	0x00000000
        /*0660*/ 	.short	0x010a
        /*0662*/ 	.byte	0x05
	.zero		1


	//   ....[84]....
        /*0664*/ 	.word	0x00003260
        /*0668*/ 	.word	0x000000ff
        /*066c*/ 	.word	0x00000000
        /*0670*/ 	.short	0x010a
        /*0672*/ 	.byte	0x05
	.zero		1


	//   ....[85]....
        /*0674*/ 	.word	0x00003300
        /*0678*/ 	.word	0x00000000
        /*067c*/ 	.word	0x00000000
        /*0680*/ 	.short	0x010a
        /*0682*/ 	.byte	0xff
	.zero		1


	//   ....[86]....
        /*0684*/ 	.word	0x00003420
        /*0688*/ 	.word	0x00000002
        /*068c*/ 	.word	0x000001b0
        /*0690*/ 	.short	0x010a
        /*0692*/ 	.byte	0xff
	.zero		1


	//   ....[87]....
        /*0694*/ 	.word	0x00003480
        /*0698*/ 	.word	0x00000004
        /*069c*/ 	.word	0x00000000
        /*06a0*/ 	.short	0x0101
        /*06a2*/ 	.byte	0xff
	.zero		1


	//   ....[88]....
        /*06a4*/ 	.word	0x000034a0
        /*06a8*/ 	.word	0x000000ff
        /*06ac*/ 	.word	0x00000160
        /*06b0*/ 	.short	0x010a
        /*06b2*/ 	.byte	0x04
	.zero		1


	//   ....[89]....
        /*06b4*/ 	.word	0x000035c0
        /*06b8*/ 	.word	0x00000002
        /*06bc*/ 	.word	0x00000150
        /*06c0*/ 	.short	0x010a
        /*06c2*/ 	.byte	0xff
	.zero		1


	//   ....[90]....
        /*06c4*/ 	.word	0x000036d0
        /*06c8*/ 	.word	0x00000002
        /*06cc*/ 	.word	0x00000000
        /*06d0*/ 	.short	0x0101
        /*06d2*/ 	.byte	0xff
	.zero		1


	//   ....[91]....
        /*06d4*/ 	.word	0x00003760
        /*06d8*/ 	.word	0x000000ff
        /*06dc*/ 	.word	0x00000160
        /*06e0*/ 	.short	0x0106
        /*06e2*/ 	.byte	0x04
	.zero		1


	//   ....[92]....
        /*06e4*/ 	.word	0x00003780
        /*06e8*/ 	.word	0x000000ff
        /*06ec*/ 	.word	0x00000160
        /*06f0*/ 	.short	0x010a
        /*06f2*/ 	.byte	0x04
	.zero		1


	//   ....[93]....
        /*06f4*/ 	.word	0x00003810
        /*06f8*/ 	.word	0x000000ff
        /*06fc*/ 	.word	0x00000160
        /*0700*/ 	.short	0x0106
        /*0702*/ 	.byte	0x07
	.zero		1


	//   ....[94]....
        /*0704*/ 	.word	0x00003850
        /*0708*/ 	.word	0x00000000
        /*070c*/ 	.word	0x00000160
        /*0710*/ 	.short	0x010a
        /*0712*/ 	.byte	0xff
	.zero		1


	//   ....[95]....
        /*0714*/ 	.word	0x00003a90
        /*0718*/ 	.word	0x000000ff
        /*071c*/ 	.word	0x00000008
        /*0720*/ 	.short	0x010a
        /*0722*/ 	.byte	0x05
	.zero		1


	//   ....[96]....
        /*0724*/ 	.word	0x00003ab0
        /*0728*/ 	.word	0x000000ff
        /*072c*/ 	.word	0x00000008
        /*0730*/ 	.short	0x010a
        /*0732*/ 	.byte	0x05
	.zero		1


	//   ....[97]....
        /*0734*/ 	.word	0x00003c40
        /*0738*/ 	.word	0x000000ff
        /*073c*/ 	.word	0x00000008
        /*0740*/ 	.short	0x010a
        /*0742*/ 	.byte	0x05
	.zero		1


	//   ....[98]....
        /*0744*/ 	.word	0x00003c60
        /*0748*/ 	.word	0x000000ff
        /*074c*/ 	.word	0x00000008
        /*0750*/ 	.short	0x010a
        /*0752*/ 	.byte	0x05
	.zero		1


	//   ....[99]....
        /*0754*/ 	.word	0x00003d20
        /*0758*/ 	.word	0x000000ff
        /*075c*/ 	.word	0x00000000
        /*0760*/ 	.short	0x0101
        /*0762*/ 	.byte	0x04
	.zero		1


	//   ....[100]....
        /*0764*/ 	.word	0x00004020
        /*0768*/ 	.word	0x00000000
        /*076c*/ 	.word	0x00000150
        /*0770*/ 	.short	0x010a
        /*0772*/ 	.byte	0xff
	.zero		1


	//   ....[101]....
        /*0774*/ 	.word	0x000040e0
        /*0778*/ 	.word	0x00000000
        /*077c*/ 	.word	0x00000000
        /*0780*/ 	.short	0x0101
        /*0782*/ 	.byte	0xff
	.zero		1


	//   ....[102]....
        /*0784*/ 	.word	0x000041a0
        /*0788*/ 	.word	0x000000ff
        /*078c*/ 	.word	0x00000000
        /*0790*/ 	.short	0x010a
        /*0792*/ 	.byte	0x04
	.zero		1


	//   ....[103]....
        /*0794*/ 	.word	0x000041b0
        /*0798*/ 	.word	0x000000ff
        /*079c*/ 	.word	0x00000190
        /*07a0*/ 	.short	0x010a
        /*07a2*/ 	.byte	0x17
	.zero		1


	//   ....[104]....
        /*07a4*/ 	.word	0x00004260
        /*07a8*/ 	.word	0x000000ff
        /*07ac*/ 	.word	0x00000000
        /*07b0*/ 	.short	0x010a
        /*07b2*/ 	.byte	0x05
	.zero		1


	//   ....[105]....
        /*07b4*/ 	.word	0x000043a0
        /*07b8*/ 	.word	0x000000ff
        /*07bc*/ 	.word	0x00000000
        /*07c0*/ 	.short	0x010a
        /*07c2*/ 	.byte	0x04
	.zero		1


	//   ....[106]....
        /*07c4*/ 	.word	0x000045f0
        /*07c8*/ 	.word	0x000000ff
        /*07cc*/ 	.word	0x00000000
        /*07d0*/ 	.short	0x010a
        /*07d2*/ 	.byte	0x04
	.zero		1


	//   ....[107]....
        /*07d4*/ 	.word	0x00004680
        /*07d8*/ 	.word	0x000000ff
        /*07dc*/ 	.word	0x00000000
        /*07e0*/ 	.short	0x010a
        /*07e2*/ 	.byte	0x05
	.zero		1


	//   ....[108]....
        /*07e4*/ 	.word	0x00004710
        /*07e8*/ 	.word	0x000000ff
        /*07ec*/ 	.word	0x00000000
        /*07f0*/ 	.short	0x010a
        /*07f2*/ 	.byte	0x05
	.zero		1


	//   ....[109]....
        /*07f4*/ 	.word	0x000047b0
        /*07f8*/ 	.word	0x00000000
        /*07fc*/ 	.word	0x00000000
        /*0800*/ 	.short	0x010a
        /*0802*/ 	.byte	0xff
	.zero		1


	//   ....[110]....
        /*0804*/ 	.word	0x000047f0
        /*0808*/ 	.word	0x00000000
        /*080c*/ 	.word	0x00000000
        /*0810*/ 	.short	0x010a
        /*0812*/ 	.byte	0xff
	.zero		1


	//   ....[111]....
        /*0814*/ 	.word	0x00004860
        /*0818*/ 	.word	0x000000ff
        /*081c*/ 	.word	0x00000000
        /*0820*/ 	.short	0x0101
        /*0822*/ 	.byte	0x04
	.zero		1


	//   ....[112]....
        /*0824*/ 	.word	0x000048a0
        /*0828*/ 	.word	0x000000ff
        /*082c*/ 	.word	0x000001d0
        /*0830*/ 	.short	0x010a
        /*0832*/ 	.byte	0x11
	.zero		1


	//   ....[113]....
        /*0834*/ 	.word	0x000048f0
        /*0838*/ 	.word	0x000000ff
        /*083c*/ 	.word	0x00000000
        /*0840*/ 	.short	0x0101
        /*0842*/ 	.byte	0x04
	.zero		1


	//   ....[114]....
        /*0844*/ 	.word	0x00004e00
        /*0848*/ 	.word	0x00000008
        /*084c*/ 	.word	0x00000150
        /*0850*/ 	.short	0x010a
        /*0852*/ 	.byte	0xff
	.zero		1


	//   ....[115]....
        /*0854*/ 	.word	0x00004f70
        /*0858*/ 	.word	0x00000000
        /*085c*/ 	.word	0x00000000
        /*0860*/ 	.short	0x0101
        /*0862*/ 	.byte	0xff
	.zero		1


	//   ....[116]....
        /*0864*/ 	.word	0x00005450
        /*0868*/ 	.word	0x000000ff
        /*086c*/ 	.word	0x00000148
        /*0870*/ 	.short	0x010a
        /*0872*/ 	.byte	0x15
	.zero		1


	//   ....[117]....
        /*0874*/ 	.word	0x000055e0
        /*0878*/ 	.word	0x000000ff
        /*087c*/ 	.word	0x00000120
        /*0880*/ 	.short	0x010a
        /*0882*/ 	.byte	0x15
	.zero		1


	//   ....[118]....
        /*0884*/ 	.word	0x000057b0
        /*0888*/ 	.word	0x000000ff
        /*088c*/ 	.word	0x00000100
        /*0890*/ 	.short	0x010b
        /*0892*/ 	.byte	0x15
	.zero		1


	//   ....[119]....
        /*0894*/ 	.word	0x000057c0
        /*0898*/ 	.word	0x000000ff
        /*089c*/ 	.word	0x00000000
        /*08a0*/ 	.short	0x0101
        /*08a2*/ 	.byte	0x34
	.zero		1


	//   ....[120]....
        /*08a4*/ 	.word	0x000057d0
        /*08a8*/ 	.word	0x000000ff
        /*08ac*/ 	.word	0x00000128
        /*08b0*/ 	.short	0x010a
        /*08b2*/ 	.byte	0x15
	.zero		1


	//   ....[121]....
        /*08b4*/ 	.word	0x00005980
        /*08b8*/ 	.word	0x000000ff
        /*08bc*/ 	.word	0x00000108
        /*08c0*/ 	.short	0x010b
        /*08c2*/ 	.byte	0x15
	.zero		1


	//   ....[122]....
        /*08c4*/ 	.word	0x00005990
        /*08c8*/ 	.word	0x000000ff
        /*08cc*/ 	.word	0x00000000
        /*08d0*/ 	.short	0x0101
        /*08d2*/ 	.byte	0x2f
	.zero		1


	//   ....[123]....
        /*08d4*/ 	.word	0x000059a0
        /*08d8*/ 	.word	0x000000ff
        /*08dc*/ 	.word	0x00000130
        /*08e0*/ 	.short	0x010a
        /*08e2*/ 	.byte	0x15
	.zero		1


	//   ....[124]....
        /*08e4*/ 	.word	0x00005b70
        /*08e8*/ 	.word	0x000000ff
        /*08ec*/ 	.word	0x00000110
        /*08f0*/ 	.short	0x010b
        /*08f2*/ 	.byte	0x15
	.zero		1


	//   ....[125]....
        /*08f4*/ 	.word	0x00005b80
        /*08f8*/ 	.word	0x000000ff
        /*08fc*/ 	.word	0x00000000
        /*0900*/ 	.short	0x0101
        /*0902*/ 	.byte	0x2e
	.zero		1


	//   ....[126]....
        /*0904*/ 	.word	0x00005b90
        /*0908*/ 	.word	0x000000ff
        /*090c*/ 	.word	0x00000138
        /*0910*/ 	.short	0x010a
        /*0912*/ 	.byte	0x15
	.zero		1


	//   ....[127]....
        /*0914*/ 	.word	0x00005de0
        /*0918*/ 	.word	0x000000ff
        /*091c*/ 	.word	0x00000118
        /*0920*/ 	.short	0x010b
        /*0922*/ 	.byte	0x15
	.zero		1


	//   ....[128]....
        /*0924*/ 	.word	0x00005df0
        /*0928*/ 	.word	0x000000ff
        /*092c*/ 	.word	0x00000000
        /*0930*/ 	.short	0x0101
        /*0932*/ 	.byte	0x27
	.zero		1


	//   ....[129]....
        /*0934*/ 	.word	0x00005e20
        /*0938*/ 	.word	0x000000ff
        /*093c*/ 	.word	0x00000120
        /*0940*/ 	.short	0x010a
        /*0942*/ 	.byte	0x15
	.zero		1


	//   ....[130]....
        /*0944*/ 	.word	0x00005e40
        /*0948*/ 	.word	0x000000ff
        /*094c*/ 	.word	0x00000128
        /*0950*/ 	.short	0x010a
        /*0952*/ 	.byte	0x15
	.zero		1


	//   ....[131]....
        /*0954*/ 	.word	0x00005e60
        /*0958*/ 	.word	0x000000ff
        /*095c*/ 	.word	0x00000130
        /*0960*/ 	.short	0x010a
        /*0962*/ 	.byte	0x15
	.zero		1


	//   ....[132]....
        /*0964*/ 	.word	0x00005ea0
        /*0968*/ 	.word	0x00000000
        /*096c*/ 	.word	0x00000138
        /*0970*/ 	.short	0x010a
        /*0972*/ 	.byte	0xff
	.zero		1


	//   ....[133]....
        /*0974*/ 	.word	0x000061c0
        /*0978*/ 	.word	0x00000003
        /*097c*/ 	.word	0x00000150
        /*0980*/ 	.short	0x010a
        /*0982*/ 	.byte	0xff
	.zero		1


	//   ....[134]....
        /*0984*/ 	.word	0x00006340
        /*0988*/ 	.word	0x00000000
        /*098c*/ 	.word	0x00000000
        /*0990*/ 	.short	0x0101
        /*0992*/ 	.byte	0xff
	.zero		1


	//   ....[135]....
        /*0994*/ 	.word	0x00006e60
        /*0998*/ 	.word	0x00000005
        /*099c*/ 	.word	0x00000100
        /*09a0*/ 	.short	0x010a
        /*09a2*/ 	.byte	0xff
	.zero		1


	//   ....[136]....
        /*09a4*/ 	.word	0x00006ea0
        /*09a8*/ 	.word	0x0000005a
        /*09ac*/ 	.word	0x00000170
        /*09b0*/ 	.short	0x010a
        /*09b2*/ 	.byte	0xff
	.zero		1


	//   ....[137]....
        /*09b4*/ 	.word	0x00006fe0
        /*09b8*/ 	.word	0x00000005
        /*09bc*/ 	.word	0x00000100
        /*09c0*/ 	.short	0x010a
        /*09c2*/ 	.byte	0xff
	.zero		1


	//   ....[138]....
        /*09c4*/ 	.word	0x00007110
        /*09c8*/ 	.word	0x00000000
        /*09cc*/ 	.word	0x00000000
        /*09d0*/ 	.short	0x0101
        /*09d2*/ 	.byte	0xff
	.zero		1


	//   ....[139]....
        /*09d4*/ 	.word	0x00007170
        /*09d8*/ 	.word	0x0000005a
        /*09dc*/ 	.word	0x00000170
        /*09e0*/ 	.short	0x010a
        /*09e2*/ 	.byte	0xff
	.zero		1


	//   ....[140]....
        /*09e4*/ 	.word	0x00007d10
        /*09e8*/ 	.word	0x00000067
        /*09ec*/ 	.word	0x00000100
        /*09f0*/ 	.short	0x010a
        /*09f2*/ 	.byte	0xff
	.zero		1


	//   ....[141]....
        /*09f4*/ 	.word	0x00007de0
        /*09f8*/ 	.word	0x00000067
        /*09fc*/ 	.word	0x00000100
        /*0a00*/ 	.short	0x010a
        /*0a02*/ 	.byte	0xff
	.zero		1


	//   ....[142]....
        /*0a04*/ 	.word	0x00007f10
        /*0a08*/ 	.word	0x00000000
        /*0a0c*/ 	.word	0x00000000
        /*0a10*/ 	.short	0x0101
        /*0a12*/ 	.byte	0xff
	.zero		1


	//   ....[143]....
        /*0a14*/ 	.word	0x00008aa0
        /*0a18*/ 	.word	0x00000067
        /*0a1c*/ 	.word	0x00000100
        /*0a20*/ 	.short	0x010a
        /*0a22*/ 	.byte	0xff
	.zero		1


	//   ....[144]....
        /*0a24*/ 	.word	0x00008b70
        /*0a28*/ 	.word	0x00000067
        /*0a2c*/ 	.word	0x00000100
        /*0a30*/ 	.short	0x010a
        /*0a32*/ 	.byte	0xff
	.zero		1


	//   ....[145]....
        /*0a34*/ 	.word	0x00008ca0
        /*0a38*/ 	.word	0x00000000
        /*0a3c*/ 	.word	0x00000000
        /*0a40*/ 	.short	0x0101
        /*0a42*/ 	.byte	0xff
	.zero		1


	//   ....[146]....
        /*0a44*/ 	.word	0x00009850
        /*0a48*/ 	.word	0x00000066
        /*0a4c*/ 	.word	0x00000100
        /*0a50*/ 	.short	0x010a
        /*0a52*/ 	.byte	0xff
	.zero		1


	//   ....[147]....
        /*0a54*/ 	.word	0x00009920
        /*0a58*/ 	.word	0x00000066
        /*0a5c*/ 	.word	0x00000100
        /*0a60*/ 	.short	0x010a
        /*0a62*/ 	.byte	0xff
	.zero		1


	//   ....[148]....
        /*0a64*/ 	.word	0x00009a50
        /*0a68*/ 	.word	0x00000000
        /*0a6c*/ 	.word	0x00000000
        /*0a70*/ 	.short	0x0101
        /*0a72*/ 	.byte	0xff
	.zero		1


	//   ....[149]....
        /*0a74*/ 	.word	0x00009d30
        /*0a78*/ 	.word	0x0000005a
        /*0a7c*/ 	.word	0x00000000
        /*0a80*/ 	.short	0x0101
        /*0a82*/ 	.byte	0xff
	.zero		1


	//   ....[150]....
        /*0a84*/ 	.word	0x0000a6f0
        /*0a88*/ 	.word	0x00000000
        /*0a8c*/ 	.word	0x000001c0
        /*0a90*/ 	.short	0x010a
        /*0a92*/ 	.byte	0xff
	.zero		1


	//   ....[151]....
        /*0a94*/ 	.word	0x0000a750
        /*0a98*/ 	.word	0x00000000
        /*0a9c*/ 	.word	0x00000080
        /*0aa0*/ 	.short	0x010a
        /*0aa2*/ 	.byte	0xff
	.zero		1


	//   ....[152]....
        /*0aa4*/ 	.word	0x0000a7b0
        /*0aa8*/ 	.word	0x00000000
        /*0aac*/ 	.word	0x00000080
        /*0ab0*/ 	.short	0x010a
        /*0ab2*/ 	.byte	0xff
	.zero		1


	//   ....[153]....
        /*0ab4*/ 	.word	0x0000a800
        /*0ab8*/ 	.word	0x00000003
        /*0abc*/ 	.word	0x00000150
        /*0ac0*/ 	.short	0x010a
        /*0ac2*/ 	.byte	0xff
	.zero		1


	//   ....[154]....
        /*0ac4*/ 	.word	0x0000a860
        /*0ac8*/ 	.word	0x00000000
        /*0acc*/ 	.word	0x00000000
        /*0ad0*/ 	.short	0x010a
        /*0ad2*/ 	.byte	0xff
	.zero		1


	//   ....[155]....
        /*0ad4*/ 	.word	0x0000a8c0
        /*0ad8*/ 	.word	0x00000000
        /*0adc*/ 	.word	0x00000000
        /*0ae0*/ 	.short	0x010a
        /*0ae2*/ 	.byte	0xff
	.zero		1


	//   ....[156]....
        /*0ae4*/ 	.word	0x0000a920
        /*0ae8*/ 	.word	0x00000000
        /*0aec*/ 	.word	0x00000000
        /*0af0*/ 	.short	0x010a
        /*0af2*/ 	.byte	0xff
	.zero		1


	//   ....[157]....
        /*0af4*/ 	.word	0x0000a980
        /*0af8*/ 	.word	0x00000000
        /*0afc*/ 	.word	0x00000000
        /*0b00*/ 	.short	0x010a
        /*0b02*/ 	.byte	0xff
	.zero		1


	//   ....[158]....
        /*0b04*/ 	.word	0x0000a9e0
        /*0b08*/ 	.word	0x00000000
        /*0b0c*/ 	.word	0x00000000
        /*0b10*/ 	.short	0x010a
        /*0b12*/ 	.byte	0xff
	.zero		1


	//   ....[159]....
        /*0b14*/ 	.word	0x0000aa40
        /*0b18*/ 	.word	0x00000000
        /*0b1c*/ 	.word	0x00000000
        /*0b20*/ 	.short	0x010a
        /*0b22*/ 	.byte	0xff
	.zero		1


	//   ....[160]....
        /*0b24*/ 	.word	0x0000aaa0
        /*0b28*/ 	.word	0x00000000
        /*0b2c*/ 	.word	0x00000000
        /*0b30*/ 	.short	0x010a
        /*0b32*/ 	.byte	0xff
	.zero		1


	//   ....[161]....
        /*0b34*/ 	.word	0x0000ab00
        /*0b38*/ 	.word	0x00000000
        /*0b3c*/ 	.word	0x00000000
        /*0b40*/ 	.short	0x010a
        /*0b42*/ 	.byte	0xff
	.zero		1


	//   ....[162]....
        /*0b44*/ 	.word	0x0000ab60
        /*0b48*/ 	.word	0x00000000
        /*0b4c*/ 	.word	0x00000000
        /*0b50*/ 	.short	0x010a
        /*0b52*/ 	.byte	0xff
	.zero		1


	//   ....[163]....
        /*0b54*/ 	.word	0x0000abc0
        /*0b58*/ 	.word	0x00000000
        /*0b5c*/ 	.word	0x00000000
        /*0b60*/ 	.short	0x010a
        /*0b62*/ 	.byte	0xff
	.zero		1


	//   ....[164]....
        /*0b64*/ 	.word	0x0000ac20
        /*0b68*/ 	.word	0x00000000
        /*0b6c*/ 	.word	0x00000000
        /*0b70*/ 	.short	0x010a
        /*0b72*/ 	.byte	0xff
	.zero		1


	//   ....[165]....
        /*0b74*/ 	.word	0x0000ac80
        /*0b78*/ 	.word	0x00000000
        /*0b7c*/ 	.word	0x00000000
        /*0b80*/ 	.short	0x010a
        /*0b82*/ 	.byte	0xff
	.zero		1


	//   ....[166]....
        /*0b84*/ 	.word	0x0000ace0
        /*0b88*/ 	.word	0x00000000
        /*0b8c*/ 	.word	0x00000000
        /*0b90*/ 	.short	0x010a
        /*0b92*/ 	.byte	0xff
	.zero		1


	//   ....[167]....
        /*0b94*/ 	.word	0x0000ad40
        /*0b98*/ 	.word	0x00000000
        /*0b9c*/ 	.word	0x00000000
        /*0ba0*/ 	.short	0x010a
        /*0ba2*/ 	.byte	0xff
	.zero		1


	//   ....[168]....
        /*0ba4*/ 	.word	0x0000ada0
        /*0ba8*/ 	.word	0x00000000
        /*0bac*/ 	.word	0x00000000
        /*0bb0*/ 	.short	0x010a
        /*0bb2*/ 	.byte	0xff
	.zero		1


	//   ....[169]....
        /*0bb4*/ 	.word	0x0000adf0
        /*0bb8*/ 	.word	0x00000002
        /*0bbc*/ 	.word	0x000001b0
        /*0bc0*/ 	.short	0x010a
        /*0bc2*/ 	.byte	0xff
	.zero		1


	//   ....[170]....
        /*0bc4*/ 	.word	0x0000ae50
        /*0bc8*/ 	.word	0x00000002
        /*0bcc*/ 	.word	0x00000160
        /*0bd0*/ 	.short	0x010a
        /*0bd2*/ 	.byte	0xff
	.zero		1


	//   ....[171]....
        /*0bd4*/ 	.word	0x0000aea0
        /*0bd8*/ 	.word	0x00000002
        /*0bdc*/ 	.word	0x00000150
        /*0be0*/ 	.short	0x010a
        /*0be2*/ 	.byte	0xff
	.zero		1


	//   ....[172]....
        /*0be4*/ 	.word	0x0000af00
        /*0be8*/ 	.word	0x00000000
        /*0bec*/ 	.word	0x00000160
        /*0bf0*/ 	.short	0x010a
        /*0bf2*/ 	.byte	0xff
	.zero		1


	//   ....[173]....
        /*0bf4*/ 	.word	0x0000af60
        /*0bf8*/ 	.word	0x00000000
        /*0bfc*/ 	.word	0x00000008
        /*0c00*/ 	.short	0x010a
        /*0c02*/ 	.byte	0xff
	.zero		1


	//   ....[174]....
        /*0c04*/ 	.word	0x0000b040
        /*0c08*/ 	.word	0x00000000
        /*0c0c*/ 	.word	0x00000008
        /*0c10*/ 	.short	0x010a
        /*0c12*/ 	.byte	0xff
	.zero		1


	//   ....[175]....
        /*0c14*/ 	.word	0x0000b090
        /*0c18*/ 	.word	0x00000000
        /*0c1c*/ 	.word	0x00000150
        /*0c20*/ 	.short	0x010a
        /*0c22*/ 	.byte	0xff
	.zero		1


	//   ....[176]....
        /*0c24*/ 	.word	0x0000b0f0
        /*0c28*/ 	.word	0x00000000
        /*0c2c*/ 	.word	0x00000190
        /*0c30*/ 	.short	0x010a
        /*0c32*/ 	.byte	0xff
	.zero		1


	//   ....[177]....
        /*0c34*/ 	.word	0x0000b150
        /*0c38*/ 	.word	0x00000000
        /*0c3c*/ 	.word	0x00000000
        /*0c40*/ 	.short	0x010a
        /*0c42*/ 	.byte	0xff
	.zero		1


	//   ....[178]....
        /*0c44*/ 	.word	0x0000b1b0
        /*0c48*/ 	.word	0x00000000
        /*0c4c*/ 	.word	0x00000000
        /*0c50*/ 	.short	0x010a
        /*0c52*/ 	.byte	0xff
	.zero		1


	//   ....[179]....
        /*0c54*/ 	.word	0x0000b210
        /*0c58*/ 	.word	0x00000000
        /*0c5c*/ 	.word	0x00000000
        /*0c60*/ 	.short	0x010a
        /*0c62*/ 	.byte	0xff
	.zero		1


	//   ....[180]....
        /*0c64*/ 	.word	0x0000b270
        /*0c68*/ 	.word	0x00000000
        /*0c6c*/ 	.word	0x00000000
        /*0c70*/ 	.short	0x010a
        /*0c72*/ 	.byte	0xff
	.zero		1


	//   ....[181]....
        /*0c74*/ 	.word	0x0000b2d0
        /*0c78*/ 	.word	0x00000000
        /*0c7c*/ 	.word	0x000001d0
        /*0c80*/ 	.short	0x010a
        /*0c82*/ 	.byte	0xff
	.zero		1


	//   ....[182]....
        /*0c84*/ 	.word	0x0000b320
        /*0c88*/ 	.word	0x00000008
        /*0c8c*/ 	.word	0x00000150
        /*0c90*/ 	.short	0x010a
        /*0c92*/ 	.byte	0xff
	.zero		1


	//   ....[183]....
        /*0c94*/ 	.word	0x0000b380
        /*0c98*/ 	.word	0x00000000
        /*0c9c*/ 	.word	0x00000148
        /*0ca0*/ 	.short	0x010a
        /*0ca2*/ 	.byte	0xff
	.zero		1


	//   ....[184]....
        /*0ca4*/ 	.word	0x0000b3e0
        /*0ca8*/ 	.word	0x00000005
        /*0cac*/ 	.word	0x00000120
        /*0cb0*/ 	.short	0x010a
        /*0cb2*/ 	.byte	0xff
	.zero		1


	//   ....[185]....
        /*0cb4*/ 	.word	0x0000b440
        /*0cb8*/ 	.word	0x00000005
        /*0cbc*/ 	.word	0x00000128
        /*0cc0*/ 	.short	0x010a
        /*0cc2*/ 	.byte	0xff
	.zero		1


	//   ....[186]....
        /*0cc4*/ 	.word	0x0000b4a0
        /*0cc8*/ 	.word	0x00000005
        /*0ccc*/ 	.word	0x00000130
        /*0cd0*/ 	.short	0x010a
        /*0cd2*/ 	.byte	0xff
	.zero		1


	//   ....[187]....
        /*0cd4*/ 	.word	0x0000b500
        /*0cd8*/ 	.word	0x00000005
        /*0cdc*/ 	.word	0x00000138
        /*0ce0*/ 	.short	0x010a
        /*0ce2*/ 	.byte	0xff
	.zero		1


	//   ....[188]....
        /*0ce4*/ 	.word	0x0000b560
        /*0ce8*/ 	.word	0x00000000
        /*0cec*/ 	.word	0x00000120
        /*0cf0*/ 	.short	0x010a
        /*0cf2*/ 	.byte	0xff
	.zero		1


	//   ....[189]....
        /*0cf4*/ 	.word	0x0000b5c0
        /*0cf8*/ 	.word	0x00000000
        /*0cfc*/ 	.word	0x00000128
        /*0d00*/ 	.short	0x010a
        /*0d02*/ 	.byte	0xff
	.zero		1


	//   ....[190]....
        /*0d04*/ 	.word	0x0000b620
        /*0d08*/ 	.word	0x00000000
        /*0d0c*/ 	.word	0x00000130
        /*0d10*/ 	.short	0x010a
        /*0d12*/ 	.byte	0xff
	.zero		1


	//   ....[191]....
        /*0d14*/ 	.word	0x0000b670
        /*0d18*/ 	.word	0x00000003
        /*0d1c*/ 	.word	0x00000150
        /*0d20*/ 	.short	0x010a
        /*0d22*/ 	.byte	0xff
	.zero		1


	//   ....[192]....
        /*0d24*/ 	.word	0x0000b6c0
        /*0d28*/ 	.word	0x00000005
        /*0d2c*/ 	.word	0x00000100
        /*0d30*/ 	.short	0x010a
        /*0d32*/ 	.byte	0xff
	.zero		1


	//   ....[193]....
        /*0d34*/ 	.word	0x0000b710
        /*0d38*/ 	.word	0x0000005a
        /*0d3c*/ 	.word	0x00000170
        /*0d40*/ 	.short	0x010a
        /*0d42*/ 	.byte	0xff
	.zero		1


	//   ....[194]....
        /*0d44*/ 	.word	0x0000b760
        /*0d48*/ 	.word	0x00000067
        /*0d4c*/ 	.word	0x00000100
        /*0d50*/ 	.short	0x010a
        /*0d52*/ 	.byte	0xff
	.zero		1


	//   ....[195]....
        /*0d54*/ 	.word	0x0000b7b0
        /*0d58*/ 	.word	0x00000067
        /*0d5c*/ 	.word	0x00000100
        /*0d60*/ 	.short	0x010a
        /*0d62*/ 	.byte	0xff
	.zero		1


	//   ....[196]....
        /*0d64*/ 	.word	0x0000b800
        /*0d68*/ 	.word	0x00000066
        /*0d6c*/ 	.word	0x00000100
        /*0d70*/ 	.short	0x010a
        /*0d72*/ 	.byte	0xff
	.zero		1


	//----- nvinfo : EIATTR_NUM_MBARRIERS
	.align		4
.L_48:
        /*0d74*/ 	.byte	0x03, 0x38
        /*0d76*/ 	.short	0x003b


	//----- nvinfo : EIATTR_EXIT_INSTR_OFFSETS
	.align		4
        /*0d78*/ 	.byte	0x04, 0x1c
        /*0d7a*/ 	.short	(.L_50 - .L_49)


	//   ....[0]....
.L_49:
        /*0d7c*/ 	.word	0x00003330


	//   ....[1]....
        /*0d80*/ 	.word	0x00003820


	//   ....[2]....
        /*0d84*/ 	.word	0x00003880


	//   ....[3]....
        /*0d88*/ 	.word	0x00004b20


	//   ....[4]....
        /*0d8c*/ 	.word	0x00005ed0


	//   ....[5]....
        /*0d90*/ 	.word	0x00005f10


	//   ....[6]....
        /*0d94*/ 	.word	0x0000a6e0


	//----- nvinfo : EIATTR_MAX_THREADS
	.align		4
.L_50:
        /*0d98*/ 	.byte	0x04, 0x05
        /*0d9a*/ 	.short	(.L_52 - .L_51)
.L_51:
        /*0d9c*/ 	.word	0x00000100
        /*0da0*/ 	.word	0x00000001
        /*0da4*/ 	.word	0x00000001


	//----- nvinfo : EIATTR_CRS_STACK_SIZE
	.align		4
.L_52:
        /*0da8*/ 	.byte	0x04, 0x1e
        /*0daa*/ 	.short	(.L_54 - .L_53)
.L_53:
        /*0dac*/ 	.word	0x00000000


	//----- nvinfo : EIATTR_CBANK_PARAM_SIZE
	.align		4
.L_54:
        /*0db0*/ 	.byte	0x03, 0x19
        /*0db2*/ 	.short	0x0800


	//----- nvinfo : EIATTR_PARAM_CBANK
	.align		4
        /*0db4*/ 	.byte	0x04, 0x0a
        /*0db6*/ 	.short	(.L_56 - .L_55)
	.align		4
.L_55:
        /*0db8*/ 	.word	index@(.nv.constant0._ZN7cutlass13device_kernelINS_4gemm6kernel13GemmUniversalIN4cute5tupleIJiiiiEEENS1_10collective13CollectiveMmaINS1_35MainloopSm100TmaUmmaWarpSpecializedILi16ELi2ELi4ENS5_IJNS4_1CILi4EEENSA_ILi1EEESC_EEEEENS5_IJNSA_ILi128EEENSA_ILi256EEENSA_ILi64EEEEEENS_12float_e4m3_tENS5_IJlSC_lEEESJ_SK_NS4_8TiledMMAINS4_8MMA_AtomIJNS4_10MMA_TraitsINS4_25SM100_MMA_F8F6F4_2x1SM_SSEJSJ_SJ_fSF_SG_NS4_17integral_constantINS4_4UMMA5MajorELSR_0EEESS_NSP_INSQ_7ScaleInELST_0EEESU_EEEEEENS4_6LayoutINS5_IJSC_SC_SC_EEENS5_IJNSA_ILi0EEESZ_SZ_EEEEENS5_IJNS4_10UnderscoreES12_S12_EEEEENS4_18SM100_TMA_2SM_LOADENS4_14ComposedLayoutINS4_7SwizzleILi2ELi4ELi3EEENS4_18smem_ptr_flag_bitsILi8EEENSX_INS5_IJNSA_ILi8EEESH_EEENS5_IJSH_SC_EEEEEEEvNS4_8identityENS4_28SM100_TMA_2SM_LOAD_MULTICASTES1F_vS1G_EENS_8epilogue10collective18CollectiveEpilogueINS1J_23Sm100TmaWarpSpecializedILi4ELi2ELi32ELb0ELb0EEEJNS5_IJSH_SG_SH_EEENS5_IJNSX_ISH_SC_EENSX_INS5_IJNSA_ILi32EEENSA_ILi2EEEEEENS5_IJSC_SF_EEEEEEEESJ_SK_SJ_SK_NS1J_6fusion15FusionCallbacksIS1N_NS1W_17LinearCombinationISJ_fSJ_fLNS_15FloatRoundStyleE2EEES1O_S1V_JEEENS4_5SM1004TMEM4LOAD26SM100_TMEM_LOAD_32dp32b32xENS4_13SM90_TMA_LOADENS16_INS17_ILi1ELi4ELi3EEES1A_NSX_INS5_IJS1B_S1Q_EEENS5_IJS1Q_SC_EEEEEEENS4_39AutoVectorizingCopyWithAssumedAlignmentILi128EEENS4_14SM90_TMA_STOREES2B_S2D_S2D_EEEvvEEEEvNT_6ParamsE)
        /*0dbc*/ 	.short	0x0380
        /*0dbe*/ 	.short	0x0800


	//----- nvinfo : EIATTR_SW_WAR
	.align		4
.L_56:
        /*0dc0*/ 	.byte	0x04, 0x36
        /*0dc2*/ 	.short	(.L_58 - .L_57)
.L_57:
        /*0dc4*/ 	.word	0x00000008
.L_58:


//--------------------- .nv.callgraph             --------------------------
	.section	.nv.callgraph,"",@"SHT_CUDA_CALLGRAPH"
	.align	4
	.sectionentsize	8
	.align		4
        /*0000*/ 	.word	0x00000000
	.align		4
        /*0004*/ 	.word	0xffffffff
	.align		4
        /*0008*/ 	.word	index@(_ZN7cutlass13device_kernelINS_4gemm6kernel13GemmUniversalIN4cute5tupleIJiiiiEEENS1_10collective13CollectiveMmaINS1_35MainloopSm100TmaUmmaWarpSpecializedILi16ELi2ELi4ENS5_IJNS4_1CILi4EEENSA_ILi1EEESC_EEEEENS5_IJNSA_ILi128EEENSA_ILi256EEENSA_ILi64EEEEEENS_12float_e4m3_tENS5_IJlSC_lEEESJ_SK_NS4_8TiledMMAINS4_8MMA_AtomIJNS4_10MMA_TraitsINS4_25SM100_MMA_F8F6F4_2x1SM_SSEJSJ_SJ_fSF_SG_NS4_17integral_constantINS4_4UMMA5MajorELSR_0EEESS_NSP_INSQ_7ScaleInELST_0EEESU_EEEEEENS4_6LayoutINS5_IJSC_SC_SC_EEENS5_IJNSA_ILi0EEESZ_SZ_EEEEENS5_IJNS4_10UnderscoreES12_S12_EEEEENS4_18SM100_TMA_2SM_LOADENS4_14ComposedLayoutINS4_7SwizzleILi2ELi4ELi3EEENS4_18smem_ptr_flag_bitsILi8EEENSX_INS5_IJNSA_ILi8EEESH_EEENS5_IJSH_SC_EEEEEEEvNS4_8identityENS4_28SM100_TMA_2SM_LOAD_MULTICASTES1F_vS1G_EENS_8epilogue10collective18CollectiveEpilogueINS1J_23Sm100TmaWarpSpecializedILi4ELi2ELi32ELb0ELb0EEEJNS5_IJSH_SG_SH_EEENS5_IJNSX_ISH_SC_EENSX_INS5_IJNSA_ILi32EEENSA_ILi2EEEEEENS5_IJSC_SF_EEEEEEEESJ_SK_SJ_SK_NS1J_6fusion15FusionCallbacksIS1N_NS1W_17LinearCombinationISJ_fSJ_fLNS_15FloatRoundStyleE2EEES1O_S1V_JEEENS4_5SM1004TMEM4LOAD26SM100_TMEM_LOAD_32dp32b32xENS4_13SM90_TMA_LOADENS16_INS17_ILi1ELi4ELi3EEES1A_NSX_INS5_IJS1B_S1Q_EEENS5_IJS1Q_SC_EEEEEEENS4_39AutoVectorizingCopyWithAssumedAlignmentILi128EEENS4_14SM90_TMA_STOREES2B_S2D_S2D_EEEvvEEEEvNT_6ParamsE)
	.align		4
        /*000c*/ 	.word	index@(__assertfail)
	.align		4
        /*0010*/ 	.word	0x00000000
	.align		4
        /*0014*/ 	.word	0xfffffffe
	.align		4
        /*0018*/ 	.word	0x00000000
	.align		4
        /*001c*/ 	.word	0xfffffffd
	.align		4
        /*0020*/ 	.word	0x00000000
	.align		4
        /*0024*/ 	.word	0xfffffffc


//--------------------- .nv.constant4             --------------------------
	.section	.nv.constant4,"a",@progbits
	.align	8
	.align		8
.nv.constant4:
        /*0000*/ 	.dword	__assertfail
	.align		8
        /*0008*/ 	.dword	__unnamed_1
	.align		8
        /*0010*/ 	.dword	__unnamed_2
	.align		8
        /*0018*/ 	.dword	__unnamed_3
	.align		8
        /*0020*/ 	.dword	_ZN40_INTERNAL_a768f6dd_4_k_cu_c4a7978f_310454cuda3std3__45__cpo5beginE
	.align		8
        /*0028*/ 	.dword	_ZN40_INTERNAL_a768f6dd_4_k_cu_c4a7978f_310454cuda3std3__45__cpo3endE
	.align		8
        /*0030*/ 	.dword	_ZN40_INTERNAL_a768f6dd_4_k_cu_c4a7978f_310454cuda3std3__45__cpo6cbeginE
	.align		8
        /*0038*/ 	.dword	_ZN40_INTERNAL_a768f6dd_4_k_cu_c4a7978f_310454cuda3std3__45__cpo4cendE
	.align		8
        /*0040*/ 	.dword	_ZN40_INTERNAL_a768f6dd_4_k_cu_c4a7978f_310454cuda3std3__442_GLOBAL__N__a768f6dd_4_k_cu_c4a7978f_310456ignoreE
	.align		8
        /*0048*/ 	.dword	_ZN40_INTERNAL_a768f6dd_4_k_cu_c4a7978f_310454cuda3std3__419piecewise_constructE
	.align		8
        /*0050*/ 	.dword	_ZN40_INTERNAL_a768f6dd_4_k_cu_c4a7978f_310454cuda3std3__48in_placeE
	.align		8
        /*0058*/ 	.dword	_ZN40_INTERNAL_a768f6dd_4_k_cu_c4a7978f_310454cuda3std6ranges3__45__cpo4swapE
	.align		8
        /*0060*/ 	.dword	_ZN40_INTERNAL_a768f6dd_4_k_cu_c4a7978f_310454cuda3std6ranges3__45__cpo9iter_moveE
	.align		8
        /*0068*/ 	.dword	_ZN40_INTERNAL_a768f6dd_4_k_cu_c4a7978f_310454cute7productE
	.align		8
        /*0070*/ 	.dword	_ZN40_INTERNAL_a768f6dd_4_k_cu_c4a7978f_310454cute1_E
	.align		8
        /*0078*/ 	.dword	$str$25
	.align		8
        /*0080*/ 	.dword	$str$26
	.align		8
        /*0088*/ 	.dword	$str$27
	.align		8
        /*0090*/ 	.dword	$str$28


//--------------------- .text._ZN7cutlass13device_kernelINS_4gemm6kernel13GemmUniversalIN4cute5tupleIJiiiiEEENS1_10collective13CollectiveMmaINS1_35MainloopSm100TmaUmmaWarpSpecializedILi16ELi2ELi4ENS5_IJNS4_1CILi4EEENSA_ILi1EEESC_EEEEENS5_IJNSA_ILi128EEENSA_ILi256EEENSA_ILi64EEEEEENS_12float_e4m3_tENS5_IJlSC_lEEESJ_SK_NS4_8TiledMMAINS4_8MMA_AtomIJNS4_10MMA_TraitsINS4_25SM100_MMA_F8F6F4_2x1SM_SSEJSJ_SJ_fSF_SG_NS4_17integral_constantINS4_4UMMA5MajorELSR_0EEESS_NSP_INSQ_7ScaleInELST_0EEESU_EEEEEENS4_6LayoutINS5_IJSC_SC_SC_EEENS5_IJNSA_ILi0EEESZ_SZ_EEEEENS5_IJNS4_10UnderscoreES12_S12_EEEEENS4_18SM100_TMA_2SM_LOADENS4_14ComposedLayoutINS4_7SwizzleILi2ELi4ELi3EEENS4_18smem_ptr_flag_bitsILi8EEENSX_INS5_IJNSA_ILi8EEESH_EEENS5_IJSH_SC_EEEEEEEvNS4_8identityENS4_28SM100_TMA_2SM_LOAD_MULTICASTES1F_vS1G_EENS_8epilogue10collective18CollectiveEpilogueINS1J_23Sm100TmaWarpSpecializedILi4ELi2ELi32ELb0ELb0EEEJNS5_IJSH_SG_SH_EEENS5_IJNSX_ISH_SC_EENSX_INS5_IJNSA_ILi32EEENSA_ILi2EEEEEENS5_IJSC_SF_EEEEEEEESJ_SK_SJ_SK_NS1J_6fusion15FusionCallbacksIS1N_NS1W_17LinearCombinationISJ_fSJ_fLNS_15FloatRoundStyleE2EEES1O_S1V_JEEENS4_5SM1004TMEM4LOAD26SM100_TMEM_LOAD_32dp32b32xENS4_13SM90_TMA_LOADENS16_INS17_ILi1ELi4ELi3EEES1A_NSX_INS5_IJS1B_S1Q_EEENS5_IJS1Q_SC_EEEEEEENS4_39AutoVectorizingCopyWithAssumedAlignmentILi128EEENS4_14SM90_TMA_STOREES2B_S2D_S2D_EEEvvEEEEvNT_6ParamsE --------------------------
	.section	.text._ZN7cutlass13device_kernelINS_4gemm6kernel13GemmUniversalIN4cute5tupleIJiiiiEEENS1_10collective13CollectiveMmaINS1_35MainloopSm100TmaUmmaWarpSpecializedILi16ELi2ELi4ENS5_IJNS4_1CILi4EEENSA_ILi1EEESC_EEEEENS5_IJNSA_ILi128EEENSA_ILi256EEENSA_ILi64EEEEEENS_12float_e4m3_tENS5_IJlSC_lEEESJ_SK_NS4_8TiledMMAINS4_8MMA_AtomIJNS4_10MMA_TraitsINS4_25SM100_MMA_F8F6F4_2x1SM_SSEJSJ_SJ_fSF_SG_NS4_17integral_constantINS4_4UMMA5MajorELSR_0EEESS_NSP_INSQ_7ScaleInELST_0EEESU_EEEEEENS4_6LayoutINS5_IJSC_SC_SC_EEENS5_IJNSA_ILi0EEESZ_SZ_EEEEENS5_IJNS4_10UnderscoreES12_S12_EEEEENS4_18SM100_TMA_2SM_LOADENS4_14ComposedLayoutINS4_7SwizzleILi2ELi4ELi3EEENS4_18smem_ptr_flag_bitsILi8EEENSX_INS5_IJNSA_ILi8EEESH_EEENS5_IJSH_SC_EEEEEEEvNS4_8identityENS4_28SM100_TMA_2SM_LOAD_MULTICASTES1F_vS1G_EENS_8epilogue10collective18CollectiveEpilogueINS1J_23Sm100TmaWarpSpecializedILi4ELi2ELi32ELb0ELb0EEEJNS5_IJSH_SG_SH_EEENS5_IJNSX_ISH_SC_EENSX_INS5_IJNSA_ILi32EEENSA_ILi2EEEEEENS5_IJSC_SF_EEEEEEEESJ_SK_SJ_SK_NS1J_6fusion15FusionCallbacksIS1N_NS1W_17LinearCombinationISJ_fSJ_fLNS_15FloatRoundStyleE2EEES1O_S1V_JEEENS4_5SM1004TMEM4LOAD26SM100_TMEM_LOAD_32dp32b32xENS4_13SM90_TMA_LOADENS16_INS17_ILi1ELi4ELi3EEES1A_NSX_INS5_IJS1B_S1Q_EEENS5_IJS1Q_SC_EEEEEEENS4_39AutoVectorizingCopyWithAssumedAlignmentILi128EEENS4_14SM90_TMA_STOREES2B_S2D_S2D_EEEvvEEEEvNT_6ParamsE,"ax",@progbits
	.align	128
.text._ZN7cutlass13device_kernelINS_4gemm6kernel13GemmUniversalIN4cute5tupleIJiiiiEEENS1_10collective13CollectiveMmaINS1_35MainloopSm100TmaUmmaWarpSpecializedILi16ELi2ELi4ENS5_IJNS4_1CILi4EEENSA_ILi1EEESC_EEEEENS5_IJNSA_ILi128EEENSA_ILi256EEENSA_ILi64EEEEEENS_12float_e4m3_tENS5_IJlSC_lEEESJ_SK_NS4_8TiledMMAINS4_8MMA_AtomIJNS4_10MMA_TraitsINS4_25SM100_MMA_F8F6F4_2x1SM_SSEJSJ_SJ_fSF_SG_NS4_17integral_constantINS4_4UMMA5MajorELSR_0EEESS_NSP_INSQ_7ScaleInELST_0EEESU_EEEEEENS4_6LayoutINS5_IJSC_SC_SC_EEENS5_IJNSA_ILi0EEESZ_SZ_EEEEENS5_IJNS4_10UnderscoreES12_S12_EEEEENS4_18SM100_TMA_2SM_LOADENS4_14ComposedLayoutINS4_7SwizzleILi2ELi4ELi3EEENS4_18smem_ptr_flag_bitsILi8EEENSX_INS5_IJNSA_ILi8EEESH_EEENS5_IJSH_SC_EEEEEEEvNS4_8identityENS4_28SM100_TMA_2SM_LOAD_MULTICASTES1F_vS1G_EENS_8epilogue10collective18CollectiveEpilogueINS1J_23Sm100TmaWarpSpecializedILi4ELi2ELi32ELb0ELb0EEEJNS5_IJSH_SG_SH_EEENS5_IJNSX_ISH_SC_EENSX_INS5_IJNSA_ILi32EEENSA_ILi2EEEEEENS5_IJSC_SF_EEEEEEEESJ_SK_SJ_SK_NS1J_6fusion15FusionCallbacksIS1N_NS1W_17LinearCombinationISJ_fSJ_fLNS_15FloatRoundStyleE2EEES1O_S1V_JEEENS4_5SM1004TMEM4LOAD26SM100_TMEM_LOAD_32dp32b32xENS4_13SM90_TMA_LOADENS16_INS17_ILi1ELi4ELi3EEES1A_NSX_INS5_IJS1B_S1Q_EEENS5_IJS1Q_SC_EEEEEEENS4_39AutoVectorizingCopyWithAssumedAlignmentILi128EEENS4_14SM90_TMA_STOREES2B_S2D_S2D_EEEvvEEEEvNT_6ParamsE:
        .type           _ZN7cutlass13device_kernelINS_4gemm6kernel13GemmUniversalIN4cute5tupleIJiiiiEEENS1_10collective13CollectiveMmaINS1_35MainloopSm100TmaUmmaWarpSpecializedILi16ELi2ELi4ENS5_IJNS4_1CILi4EEENSA_ILi1EEESC_EEEEENS5_IJNSA_ILi128EEENSA_ILi256EEENSA_ILi64EEEEEENS_12float_e4m3_tENS5_IJlSC_lEEESJ_SK_NS4_8TiledMMAINS4_8MMA_AtomIJNS4_10MMA_TraitsINS4_25SM100_MMA_F8F6F4_2x1SM_SSEJSJ_SJ_fSF_SG_NS4_17integral_constantINS4_4UMMA5MajorELSR_0EEESS_NSP_INSQ_7ScaleInELST_0EEESU_EEEEEENS4_6LayoutINS5_IJSC_SC_SC_EEENS5_IJNSA_ILi0EEESZ_SZ_EEEEENS5_IJNS4_10UnderscoreES12_S12_EEEEENS4_18SM100_TMA_2SM_LOADENS4_14ComposedLayoutINS4_7SwizzleILi2ELi4ELi3EEENS4_18smem_ptr_flag_bitsILi8EEENSX_INS5_IJNSA_ILi8EEESH_EEENS5_IJSH_SC_EEEEEEEvNS4_8identityENS4_28SM100_TMA_2SM_LOAD_MULTICASTES1F_vS1G_EENS_8epilogue10collective18CollectiveEpilogueINS1J_23Sm100TmaWarpSpecializedILi4ELi2ELi32ELb0ELb0EEEJNS5_IJSH_SG_SH_EEENS5_IJNSX_ISH_SC_EENSX_INS5_IJNSA_ILi32EEENSA_ILi2EEEEEENS5_IJSC_SF_EEEEEEEESJ_SK_SJ_SK_NS1J_6fusion15FusionCallbacksIS1N_NS1W_17LinearCombinationISJ_fSJ_fLNS_15FloatRoundStyleE2EEES1O_S1V_JEEENS4_5SM1004TMEM4LOAD26SM100_TMEM_LOAD_32dp32b32xENS4_13SM90_TMA_LOADENS16_INS17_ILi1ELi4ELi3EEES1A_NSX_INS5_IJS1B_S1Q_EEENS5_IJS1Q_SC_EEEEEEENS4_39AutoVectorizingCopyWithAssumedAlignmentILi128EEENS4_14SM90_TMA_STOREES2B_S2D_S2D_EEEvvEEEEvNT_6ParamsE,@function
        .size           _ZN7cutlass13device_kernelINS_4gemm6kernel13GemmUniversalIN4cute5tupleIJiiiiEEENS1_10collective13CollectiveMmaINS1_35MainloopSm100TmaUmmaWarpSpecializedILi16ELi2ELi4ENS5_IJNS4_1CILi4EEENSA_ILi1EEESC_EEEEENS5_IJNSA_ILi128EEENSA_ILi256EEENSA_ILi64EEEEEENS_12float_e4m3_tENS5_IJlSC_lEEESJ_SK_NS4_8TiledMMAINS4_8MMA_AtomIJNS4_10MMA_TraitsINS4_25SM100_MMA_F8F6F4_2x1SM_SSEJSJ_SJ_fSF_SG_NS4_17integral_constantINS4_4UMMA5MajorELSR_0EEESS_NSP_INSQ_7ScaleInELST_0EEESU_EEEEEENS4_6LayoutINS5_IJSC_SC_SC_EEENS5_IJNSA_ILi0EEESZ_SZ_EEEEENS5_IJNS4_10UnderscoreES12_S12_EEEEENS4_18SM100_TMA_2SM_LOADENS4_14ComposedLayoutINS4_7SwizzleILi2ELi4ELi3EEENS4_18smem_ptr_flag_bitsILi8EEENSX_INS5_IJNSA_ILi8EEESH_EEENS5_IJSH_SC_EEEEEEEvNS4_8identityENS4_28SM100_TMA_2SM_LOAD_MULTICASTES1F_vS1G_EENS_8epilogue10collective18CollectiveEpilogueINS1J_23Sm100TmaWarpSpecializedILi4ELi2ELi32ELb0ELb0EEEJNS5_IJSH_SG_SH_EEENS5_IJNSX_ISH_SC_EENSX_INS5_IJNSA_ILi32EEENSA_ILi2EEEEEENS5_IJSC_SF_EEEEEEEESJ_SK_SJ_SK_NS1J_6fusion15FusionCallbacksIS1N_NS1W_17LinearCombinationISJ_fSJ_fLNS_15FloatRoundStyleE2EEES1O_S1V_JEEENS4_5SM1004TMEM4LOAD26SM100_TMEM_LOAD_32dp32b32xENS4_13SM90_TMA_LOADENS16_INS17_ILi1ELi4ELi3EEES1A_NSX_INS5_IJS1B_S1Q_EEENS5_IJS1Q_SC_EEEEEEENS4_39AutoVectorizingCopyWithAssumedAlignmentILi128EEENS4_14SM90_TMA_STOREES2B_S2D_S2D_EEEvvEEEEvNT_6ParamsE,(.L_x_228 - _ZN7cutlass13device_kernelINS_4gemm6kernel13GemmUniversalIN4cute5tupleIJiiiiEEENS1_10collective13CollectiveMmaINS1_35MainloopSm100TmaUmmaWarpSpecializedILi16ELi2ELi4ENS5_IJNS4_1CILi4EEENSA_ILi1EEESC_EEEEENS5_IJNSA_ILi128EEENSA_ILi256EEENSA_ILi64EEEEEENS_12float_e4m3_tENS5_IJlSC_lEEESJ_SK_NS4_8TiledMMAINS4_8MMA_AtomIJNS4_10MMA_TraitsINS4_25SM100_MMA_F8F6F4_2x1SM_SSEJSJ_SJ_fSF_SG_NS4_17integral_constantINS4_4UMMA5MajorELSR_0EEESS_NSP_INSQ_7ScaleInELST_0EEESU_EEEEEENS4_6LayoutINS5_IJSC_SC_SC_EEENS5_IJNSA_ILi0EEESZ_SZ_EEEEENS5_IJNS4_10UnderscoreES12_S12_EEEEENS4_18SM100_TMA_2SM_LOADENS4_14ComposedLayoutINS4_7SwizzleILi2ELi4ELi3EEENS4_18smem_ptr_flag_bitsILi8EEENSX_INS5_IJNSA_ILi8EEESH_EEENS5_IJSH_SC_EEEEEEEvNS4_8identityENS4_28SM100_TMA_2SM_LOAD_MULTICASTES1F_vS1G_EENS_8epilogue10collective18CollectiveEpilogueINS1J_23Sm100TmaWarpSpecializedILi4ELi2ELi32ELb0ELb0EEEJNS5_IJSH_SG_SH_EEENS5_IJNSX_ISH_SC_EENSX_INS5_IJNSA_ILi32EEENSA_ILi2EEEEEENS5_IJSC_SF_EEEEEEEESJ_SK_SJ_SK_NS1J_6fusion15FusionCallbacksIS1N_NS1W_17LinearCombinationISJ_fSJ_fLNS_15FloatRoundStyleE2EEES1O_S1V_JEEENS4_5SM1004TMEM4LOAD26SM100_TMEM_LOAD_32dp32b32xENS4_13SM90_TMA_LOADENS16_INS17_ILi1ELi4ELi3EEES1A_NSX_INS5_IJS1B_S1Q_EEENS5_IJS1Q_SC_EEEEEEENS4_39AutoVectorizingCopyWithAssumedAlignmentILi128EEENS4_14SM90_TMA_STOREES2B_S2D_S2D_EEEvvEEEEvNT_6ParamsE)
        .other          _ZN7cutlass13device_kernelINS_4gemm6kernel13GemmUniversalIN4cute5tupleIJiiiiEEENS1_10collective13CollectiveMmaINS1_35MainloopSm100TmaUmmaWarpSpecializedILi16ELi2ELi4ENS5_IJNS4_1CILi4EEENSA_ILi1EEESC_EEEEENS5_IJNSA_ILi128EEENSA_ILi256EEENSA_ILi64EEEEEENS_12float_e4m3_tENS5_IJlSC_lEEESJ_SK_NS4_8TiledMMAINS4_8MMA_AtomIJNS4_10MMA_TraitsINS4_25SM100_MMA_F8F6F4_2x1SM_SSEJSJ_SJ_fSF_SG_NS4_17integral_constantINS4_4UMMA5MajorELSR_0EEESS_NSP_INSQ_7ScaleInELST_0EEESU_EEEEEENS4_6LayoutINS5_IJSC_SC_SC_EEENS5_IJNSA_ILi0EEESZ_SZ_EEEEENS5_IJNS4_10UnderscoreES12_S12_EEEEENS4_18SM100_TMA_2SM_LOADENS4_14ComposedLayoutINS4_7SwizzleILi2ELi4ELi3EEENS4_18smem_ptr_flag_bitsILi8EEENSX_INS5_IJNSA_ILi8EEESH_EEENS5_IJSH_SC_EEEEEEEvNS4_8identityENS4_28SM100_TMA_2SM_LOAD_MULTICASTES1F_vS1G_EENS_8epilogue10collective18CollectiveEpilogueINS1J_23Sm100TmaWarpSpecializedILi4ELi2ELi32ELb0ELb0EEEJNS5_IJSH_SG_SH_EEENS5_IJNSX_ISH_SC_EENSX_INS5_IJNSA_ILi32EEENSA_ILi2EEEEEENS5_IJSC_SF_EEEEEEEESJ_SK_SJ_SK_NS1J_6fusion15FusionCallbacksIS1N_NS1W_17LinearCombinationISJ_fSJ_fLNS_15FloatRoundStyleE2EEES1O_S1V_JEEENS4_5SM1004TMEM4LOAD26SM100_TMEM_LOAD_32dp32b32xENS4_13SM90_TMA_LOADENS16_INS17_ILi1ELi4ELi3EEES1A_NSX_INS5_IJS1B_S1Q_EEENS5_IJS1Q_SC_EEEEEEENS4_39AutoVectorizingCopyWithAssumedAlignmentILi128EEENS4_14SM90_TMA_STOREES2B_S2D_S2D_EEEvvEEEEvNT_6ParamsE,@"STO_CUDA_ENTRY STV_DEFAULT"
_ZN7cutlass13device_kernelINS_4gemm6kernel13GemmUniversalIN4cute5tupleIJiiiiEEENS1_10collective13CollectiveMmaINS1_35MainloopSm100TmaUmmaWarpSpecializedILi16ELi2ELi4ENS5_IJNS4_1CILi4EEENSA_ILi1EEESC_EEEEENS5_IJNSA_ILi128EEENSA_ILi256EEENSA_ILi64EEEEEENS_12float_e4m3_tENS5_IJlSC_lEEESJ_SK_NS4_8TiledMMAINS4_8MMA_AtomIJNS4_10MMA_TraitsINS4_25SM100_MMA_F8F6F4_2x1SM_SSEJSJ_SJ_fSF_SG_NS4_17integral_constantINS4_4UMMA5MajorELSR_0EEESS_NSP_INSQ_7ScaleInELST_0EEESU_EEEEEENS4_6LayoutINS5_IJSC_SC_SC_EEENS5_IJNSA_ILi0EEESZ_SZ_EEEEENS5_IJNS4_10UnderscoreES12_S12_EEEEENS4_18SM100_TMA_2SM_LOADENS4_14ComposedLayoutINS4_7SwizzleILi2ELi4ELi3EEENS4_18smem_ptr_flag_bitsILi8EEENSX_INS5_IJNSA_ILi8EEESH_EEENS5_IJSH_SC_EEEEEEEvNS4_8identityENS4_28SM100_TMA_2SM_LOAD_MULTICASTES1F_vS1G_EENS_8epilogue10collective18CollectiveEpilogueINS1J_23Sm100TmaWarpSpecializedILi4ELi2ELi32ELb0ELb0EEEJNS5_IJSH_SG_SH_EEENS5_IJNSX_ISH_SC_EENSX_INS5_IJNSA_ILi32EEENSA_ILi2EEEEEENS5_IJSC_SF_EEEEEEEESJ_SK_SJ_SK_NS1J_6fusion15FusionCallbacksIS1N_NS1W_17LinearCombinationISJ_fSJ_fLNS_15FloatRoundStyleE2EEES1O_S1V_JEEENS4_5SM1004TMEM4LOAD26SM100_TMEM_LOAD_32dp32b32xENS4_13SM90_TMA_LOADENS16_INS17_ILi1ELi4ELi3EEES1A_NSX_INS5_IJS1B_S1Q_EEENS5_IJS1Q_SC_EEEEEEENS4_39AutoVectorizingCopyWithAssumedAlignmentILi128EEENS4_14SM90_TMA_STOREES2B_S2D_S2D_EEEvvEEEEvNT_6ParamsE:
[----:B------:R-:W1:Y:S01]  /*0000*/  LDC R1, c[0x0][0x37c] ;  /* 0x0000df00ff017b82 */ /* 0x000e620000000800 */
[----:B------:R-:W2:Y:S01]  /*0010*/  S2R R97, SR_TID.X ;  /* 0x0000000000617919 */ /* 0x000ea20000002100 */
[----:B------:R-:W3:Y:S06]  /*0020*/  LDCU.64 UR8, c[0x0][0x890] ;  /* 0x00011200ff0877ac */ /* 0x000eec0008000a00 */
[----:B------:R-:W4:Y:S01]  /*0030*/  S2UR UR58, SR_CgaCtaId ;  /* 0x00000000003a79c3 */ /* 0x000f220000008800 */
[----:B------:R-:W-:Y:S02]  /*0040*/  PRMT R86, RZ, 0x7610, R86 ;  /* 0x00007610ff567816 */ /* 0x000fe40000000056 */
[----:B------:R-:W-:Y:S01]  /*0050*/  ELECT P1, URZ, PT ;  /* 0x0000000000ff782f */ /* 0x000fe20003820000 */
[----:B---3--:R-:W-:-:S04]  /*0060*/  UISETP.NE.U32.AND UP0, UPT, UR8, URZ, UPT ;  /* 0x000000ff0800728c */ /* 0x008fc8000bf05070 */
[----:B------:R-:W-:Y:S02]  /*0070*/  UISETP.NE.AND.EX UP0, UPT, UR9, URZ, UPT, UP0 ;  /* 0x000000ff0900728c */ /* 0x000fe4000bf05300 */
[----:B----4-:R-:W-:Y:S02]  /*0080*/  ULOP3.LUT UR33, UR58, 0x1, URZ, 0xc0, !UPT ;  /* 0x000000013a217892 */ /* 0x010fe4000f8ec0ff */
[----:B------:R-:W-:Y:S01]  /*0090*/  ULOP3.LUT UR35, UR58, 0x1, URZ, 0x3c, !UPT ;  /* 0x000000013a237892 */ /* 0x000fe2000f8e3cff */
[----:B--2---:R-:W-:-:S05]  /*00a0*/  SHF.R.U32.HI R87, RZ, 0x5, R97 ;  /* 0x00000005ff577819 */ /* 0x004fca0000011661 */
[----:B------:R-:W2:Y:S02]  /*00b0*/  SHFL.IDX PT, R0, R87, RZ, 0x1f ;  /* 0x00001fff57007589 */ /* 0x000ea400000e0000 */
[----:B--2---:R-:W-:Y:S01]  /*00c0*/  R2UR UR20, R0 ;  /* 0x00000000001472ca */ /* 0x004fe200000e0000 */
[----:B-1----:R-:W-:-:S14]  /*00d0*/  BRA.U UP0, `(.L_x_0) ;  /* 0x0000000100307547 */ /* 0x002fdc000b800000 */
[----:B------:R-:W1:Y:S02]  /*00e0*/  LDCU.64 UR4, c[0x0][0x888] ;  /* 0x00011100ff0477ac */ /* 0x000e640008000a00 */
[----:B-1----:R-:W-:-:S04]  /*00f0*/  UISETP.NE.U32.AND UP0, UPT, UR4, URZ, UPT ;  /* 0x000000ff0400728c */ /* 0x002fc8000bf05070 */
[----:B------:R-:W-:-:S09]  /*0100*/  UISETP.NE.AND.EX UP0, UPT, UR5, URZ, UPT, UP0 ;  /* 0x000000ff0500728c */ /* 0x000fd2000bf05300 */
[----:B------:R-:W-:Y:S05]  /*0110*/  BRA.U !UP0, `(.L_x_1) ;  /* 0x0000000108147547 */ /* 0x000fea000b800000 */
[----:B------:R-:W1:Y:S01]  /*0120*/  LDC.64 R2, c[0x0][0x888] ;  /* 0x00022200ff027b82 */ /* 0x000e620000000a00 */
[----:B------:R-:W1:Y:S02]  /*0130*/  LDCU.64 UR4, c[0x0][0x358] ;  /* 0x00006b00ff0477ac */ /* 0x000e640008000a00 */
[----:B-1----:R1:W5:Y:S01]  /*0140*/  LDG.E R41, desc[UR4][R2.64] ;  /* 0x0000000402297981 */ /* 0x002362000c1e1900 */
[----:B------:R-:W-:Y:S01]  /*0150*/  HFMA2 R86, -RZ, RZ, 0, 5.9604644775390625e-08 ;  /* 0x00000001ff567431 */ /* 0x000fe200000001ff */
[----:B------:R-:W-:Y:S05]  /*0160*/  BRA `(.L_x_0) ;  /* 0x00000000000c7947 */ /* 0x000fea0003800000 */
.L_x_1:
[----:B------:R-:W1:Y:S01]  /*0170*/  LDCU UR4, c[0x0][0x880] ;  /* 0x00011000ff0477ac */ /* 0x000e620008000800 */
[----:B------:R-:W-:Y:S01]  /*0180*/  HFMA2 R86, -RZ, RZ, 0, 5.9604644775390625e-08 ;  /* 0x00000001ff567431 */ /* 0x000fe200000001ff */
[----:B-1----:R-:W-:-:S07]  /*0190*/  MOV R41, UR4 ;  /* 0x0000000400297c02 */ /* 0x002fce0008000f00 */
.L_x_0:
[----:B------:R-:W2:Y:S02]  /*01a0*/  LDCU.64 UR4, c[0x0][0x8b0] ;  /* 0x00011600ff0477ac */ /* 0x000ea40008000a00 */
[----:B--2---:R-:W-:-:S04]  /*01b0*/  UISETP.NE.U32.AND UP0, UPT, UR4, URZ, UPT ;  /* 0x000000ff0400728c */ /* 0x004fc8000bf05070 */
[----:B------:R-:W-:-:S09]  /*01c0*/  UISETP.NE.AND.EX UP0, UPT, UR5, URZ, UPT, UP0 ;  /* 0x000000ff0500728c */ /* 0x000fd2000bf05300 */
[----:B------:R-:W-:Y:S05]  /*01d0*/  BRA.U UP0, `(.L_x_2) ;  /* 0x0000000100287547 */ /* 0x000fea000b800000 */
[----:B------:R-:W2:Y:S02]  /*01e0*/  LDCU.64 UR4, c[0x0][0x8a8] ;  /* 0x00011500ff0477ac */ /* 0x000ea40008000a00 */
[----:B--2---:R-:W-:-:S04]  /*01f0*/  UISETP.NE.U32.AND UP0, UPT, UR4, URZ, UPT ;  /* 0x000000ff0400728c */ /* 0x004fc8000bf05070 */
[----:B------:R-:W-:-:S09]  /*0200*/  UISETP.NE.AND.EX UP0, UPT, UR5, URZ, UPT, UP0 ;  /* 0x000000ff0500728c */ /* 0x000fd2000bf05300 */
[----:B------:R-:W-:Y:S05]  /*0210*/  BRA.U !UP0, `(.L_x_3) ;  /* 0x0000000108107547 */ /* 0x000fea000b800000 */
[----:B------:R-:W2:Y:S01]  /*0220*/  LDC.64 R38, c[0x0][0x8a8] ;  /* 0x00022a00ff267b82 */ /* 0x000ea20000000a00 */
[----:B------:R-:W2:Y:S02]  /*0230*/  LDCU.64 UR4, c[0x0][0x358] ;  /* 0x00006b00ff0477ac */ /* 0x000ea40008000a00 */
[----:B--2---:R2:W5:Y:S01]  /*0240*/  LDG.E R38, desc[UR4][R38.64] ;  /* 0x0000000426267981 */ /* 0x004562000c1e1900 */
[----:B------:R-:W-:Y:S05]  /*0250*/  BRA `(.L_x_2) ;  /* 0x0000000000087947 */ /* 0x000fea0003800000 */
.L_x_3:
[----:B------:R-:W2:Y:S02]  /*0260*/  LDCU UR4, c[0x0][0x8a0] ;  /* 0x00011400ff0477ac */ /* 0x000ea40008000800 */
[----:B--2---:R-:W-:Y:S02]  /*0270*/  MOV R38, UR4 ;  /* 0x0000000400267c02 */ /* 0x004fe40008000f00 */
.L_x_2:
[----:B------:R-:W-:Y:S01]  /*0280*/  IMAD.U32 R0, RZ, RZ, UR20 ;  /* 0x00000014ff007e24 */ /* 0x000fe2000f8e00ff */
[----:B------:R-:W-:Y:S04]  /*0290*/  BSSY.RECONVERGENT B0, `(.L_x_4) ;  /* 0x000000c000007945 */ /* 0x000fe80003800200 */
[C---:B------:R-:W-:Y:S02]  /*02a0*/  ISETP.NE.OR P2, PT, R0.reuse, 0x1, !P1 ;  /* 0x000000010000780c */ /* 0x040fe40004f45670 */
[----:B------:R-:W-:-:S11]  /*02b0*/  ISETP.NE.OR P0, PT, R0, 0x3, !P1 ;  /* 0x000000030000780c */ /* 0x000fd60004f05670 */
[----:B------:R-:W-:Y:S05]  /*02c0*/  @P2 BRA `(.L_x_5) ;  /* 0x0000000000202947 */ /* 0x000fea0003800000 */
[----:B------:R-:W3:Y:S02]  /*02d0*/  LDCU.64 UR4, c[0x0][0x348] ;  /* 0x00006900ff0477ac */ /* 0x000ee40008000a00 */
[----:B---3--:R-:W-:Y:S02]  /*02e0*/  UIADD3 UR6, UP1, UPT, UR4, 0x80, URZ ;  /* 0x0000008004067890 */ /* 0x008fe4000ff3e0ff */
[----:B------:R-:W-:Y:S02]  /*02f0*/  UIADD3 UR4, UP0, UPT, UR4, 0x180, URZ ;  /* 0x0000018004047890 */ /* 0x000fe4000ff1e0ff */
[----:B------:R-:W-:Y:S02]  /*0300*/  UIADD3.X UR7, UPT, UPT, URZ, UR5, URZ, UP1, !UPT ;  /* 0x00000005ff077290 */ /* 0x000fe40008ffe4ff */
[----:B------:R-:W-:-:S07]  /*0310*/  UIADD3.X UR5, UPT, UPT, URZ, UR5, URZ, UP0, !UPT ;  /* 0x00000005ff057290 */ /* 0x000fce00087fe4ff */
[----:B------:R3:W-:Y:S02]  /*0320*/  UTMACCTL.PF [UR6] ;  /* 0x00000000060079b9 */ /* 0x0007e40008040000 */
[----:B------:R3:W-:Y:S02]  /*0330*/  UTMACCTL.PF [UR4] ;  /* 0x00000000040079b9 */ /* 0x0007e40008040000 */
[----:B---3--:R-:W-:Y:S01]  /*0340*/  NOP ;  /* 0x0000000000007918 */ /* 0x008fe20000000000 */
.L_x_5:
[----:B------:R-:W-:Y:S05]  /*0350*/  BSYNC.RECONVERGENT B0 ;  /* 0x0000000000007941 */ /* 0x000fea0003800200 */
.L_x_4:
[----:B------:R-:W-:Y:S04]  /*0360*/  BSSY.RECONVERGENT B0, `(.L_x_6) ;  /* 0x000000a000007945 */ /* 0x000fe80003800200 */
        /* <DEDUP_REMOVED lines=9> */
.L_x_7:
[----:B------:R-:W-:Y:S05]  /*0400*/  BSYNC.RECONVERGENT B0 ;  /* 0x0000000000007941 */ /* 0x000fea0003800200 */
.L_x_6:
[----:B------:R-:W3:Y:S01]  /*0410*/  LDCU.64 UR4, c[0x0][0x888] ;  /* 0x00011100ff0477ac */ /* 0x000ee20008000a00 */
[----:B------:R-:W-:Y:S02]  /*0420*/  UISETP.EQ.U32.AND UP2, UPT, UR8, URZ, UPT ;  /* 0x000000ff0800728c */ /* 0x000fe4000bf42070 */
[----:B------:R-:W-:Y:S02]  /*0430*/  UPLOP3.LUT UP4, UPT, UPT, UPT, UPT, 0x80, 0x8 ;  /* 0x000000000008789c */ /* 0x000fe40003f8f070 */
[----:B---3--:R-:W-:-:S04]  /*0440*/  UISETP.NE.U32.AND UP0, UPT, UR4, URZ, UPT ;  /* 0x000000ff0400728c */ /* 0x008fc8000bf05070 */
[----:B------:R-:W-:-:S04]  /*0450*/  UISETP.NE.AND.EX UP1, UPT, UR5, URZ, UPT, UP0 ;  /* 0x000000ff0500728c */ /* 0x000fc8000bf25300 */
[----:B------:R-:W-:-:S04]  /*0460*/  UISETP.EQ.OR.EX UP3, UPT, UR9, URZ, !UP1, UP2 ;  /* 0x000000ff0900728c */ /* 0x000fc8000cf62720 */
[----:B------:R-:W-:-:S06]  /*0470*/  UP2UR UR4, UPR, URZ, 0x8 ;  /* 0x00000008ff047883 */ /* 0x000fcc0008000000 */
[----:B------:R-:W-:Y:S01]  /*0480*/  MOV R89, UR4 ;  /* 0x0000000400597c02 */ /* 0x000fe20008000f00 */
[----:B------:R-:W-:Y:S06]  /*0490*/  BRA.U !UP3, `(.L_x_8) ;  /* 0x000000010b207547 */ /* 0x000fec000b800000 */
[----:B------:R-:W-:Y:S01]  /*04a0*/  UISETP.NE.U32.AND UP2, UPT, UR8, URZ, UPT ;  /* 0x000000ff0800728c */ /* 0x000fe2000bf45070 */
[----:B-----5:R-:W-:Y:S01]  /*04b0*/  FSETP.NEU.AND P0, PT, R41, RZ, PT ;  /* 0x000000ff2900720b */ /* 0x020fe20003f0d000 */
[----:B------:R-:W-:Y:S02]  /*04c0*/  USEL UR4, URZ, 0xffffffff, UP1 ;  /* 0xffffffffff047887 */ /* 0x000fe40008800000 */
[----:B------:R-:W-:-:S10]  /*04d0*/  UISETP.NE.AND.EX UP2, UPT, UR9, URZ, UPT, UP2 ;  /* 0x000000ff0900728c */ /* 0x000fd4000bf45320 */
[----:B------:R-:W-:Y:S01]  /*04e0*/  VOTEU.ANY UP0, P0 ;  /* 0x0000000000ff7886 */ /* 0x000fe20000000100 */
[----:B------:R-:W-:-:S04]  /*04f0*/  @!UP2 USEL UR4, URZ, 0xffffffff, UP0 ;  /* 0xffffffffff04a887 */ /* 0x000fc80008000000 */
[----:B------:R-:W-:-:S04]  /*0500*/  ULOP3.LUT UR4, UR4, 0x1, URZ, 0xc0, !UPT ;  /* 0x0000000104047892 */ /* 0x000fc8000f8ec0ff */
[----:B------:R-:W-:-:S11]  /*0510*/  UISETP.NE.U32.AND UP4, UPT, UR4, 0x1, UPT ;  /* 0x000000010400788c */ /* 0x000fd6000bf85070 */
.L_x_8:
[----:B------:R-:W3:Y:S01]  /*0520*/  SHFL.IDX PT, R0, R87, RZ, 0x1f ;  /* 0x00001fff57007589 */ /* 0x000ee200000e0000 */
[----:B------:R-:W-:-:S04]  /*0530*/  UISETP.NE.AND UP0, UPT, UR20, 0x2, UPT ;  /* 0x000000021400788c */ /* 0x000fc8000bf05270 */
[----:B------:R-:W-:Y:S02]  /*0540*/  UISETP.EQ.AND UP2, UPT, UR33, URZ, !UP0 ;  /* 0x000000ff2100728c */ /* 0x000fe4000c742270 */
[----:B------:R-:W-:-:S04]  /*0550*/  USEL UR56, URZ, 0x1, UP0 ;  /* 0x00000001ff387887 */ /* 0x000fc80008000000 */
[----:B------:R-:W-:Y:S02]  /*0560*/  PLOP3.LUT P3, PT, P1, PT, UP2, 0x80, 0x8 ;  /* 0x000000000008781c */ /* 0x000fe40000f6f028 */
[----:B---3--:R-:W-:-:S13]  /*0570*/  ISETP.NE.AND P0, PT, R0, RZ, PT ;  /* 0x000000ff0000720c */ /* 0x008fda0003f05270 */
[----:B------:R-:W-:Y:S05]  /*0580*/  @P0 BRA `(.L_x_9) ;  /* 0x0000000000c00947 */ /* 0x000fea0003800000 */
[----:B------:R-:W-:Y:S01]  /*0590*/  ELECT P0, URZ, PT ;  /* 0x0000000000ff782f */ /* 0x000fe20003800000 */
[----:B------:R-:W-:-:S12]  /*05a0*/  BSSY.RECONVERGENT B0, `(.L_x_9) ;  /* 0x000002e000007945 */ /* 0x000fd80003800200 */
[----:B------:R-:W-:Y:S05]  /*05b0*/  @!P0 BRA `(.L_x_10) ;  /* 0x0000000000b08947 */ /* 0x000fea0003800000 */
[----:B------:R-:W-:Y:S01]  /*05c0*/  UMOV UR4, 0x400 ;  /* 0x0000040000047882 */ /* 0x000fe20000000000 */
[----:B------:R-:W-:Y:S01]  /*05d0*/  UMOV UR8, 0x1 ;  /* 0x0000000100087882 */ /* 0x000fe20000000000 */
[----:B------:R-:W-:Y:S01]  /*05e0*/  UMOV UR6, 0x2 ;  /* 0x0000000200067882 */ /* 0x000fe20000000000 */
[----:B------:R-:W-:Y:S02]  /*05f0*/  ULEA UR4, UR58, UR4, 0x18 ;  /* 0x000000043a047291 */ /* 0x000fe4000f8ec0ff */
[----:B------:R-:W-:-:S04]  /*0600*/  UIADD3 UR8, UPT, UPT, -UR8, 0x100000, URZ ;  /* 0x0010000008087890 */ /* 0x000fc8000fffe1ff */
[----:B------:R-:W-:Y:S02]  /*0610*/  USHF.L.U32 UR9, UR8, 0xb, URZ ;  /* 0x0000000b08097899 */ /* 0x000fe400080006ff */
[----:B------:R-:W-:Y:S02]  /*0620*/  USHF.L.U32 UR8, UR8, 0x1, URZ ;  /* 0x0000000108087899 */ /* 0x000fe400080006ff */
[----:B------:R-:W-:-:S04]  /*0630*/  UIADD3 UR6, UPT, UPT, -UR6, 0x100000, URZ ;  /* 0x0010000006067890 */ /* 0x000fc8000fffe1ff */
[----:B------:R-:W-:Y:S02]  /*0640*/  USHF.L.U32 UR7, UR6, 0xb, URZ ;  /* 0x0000000b06077899 */ /* 0x000fe400080006ff */
[----:B------:R-:W-:Y:S01]  /*0650*/  USHF.L.U32 UR6, UR6, 0x1, URZ ;  /* 0x0000000106067899 */ /* 0x000fe200080006ff */
[----:B------:R-:W3:Y:S03]  /*0660*/  FENCE.VIEW.ASYNC.S ;  /* 0x00000000000073c6 */ /* 0x000ee60000000000 */
[----:B---3--:R3:W4:Y:S08]  /*0670*/  SYNCS.EXCH.64 URZ, [UR4], UR8 ;  /* 0x0000000804ff75b2 */ /* 0x0087300008000100 */
[----:B------:R3:W1:Y:S01]  /*0680*/  SYNCS.EXCH.64 URZ, [UR4+0x80], UR6 ;  /* 0x0000800604ff75b2 */ /* 0x0006620008000100 */
        /* <DEDUP_REMOVED lines=29> */
[----:B------:R3:W1:Y:S02]  /*0860*/  SYNCS.EXCH.64 URZ, [UR4+0xf8], UR6 ;  /* 0x0000f80604ff75b2 */ /* 0x0006640008000100 */
[----:B---34-:R-:W-:Y:S01]  /*0870*/  NOP ;  /* 0x0000000000007918 */ /* 0x018fe20000000000 */
.L_x_10:
[----:B------:R-:W-:Y:S05]  /*0880*/  BSYNC.RECONVERGENT B0 ;  /* 0x0000000000007941 */ /* 0x000fea0003800200 */
.L_x_9:
[----:B------:R-:W3:Y:S01]  /*0890*/  SHFL.IDX PT, R0, R87, RZ, 0x1f ;  /* 0x00001fff57007589 */ /* 0x000ee200000e0000 */
[----:B------:R-:W-:Y:S01]  /*08a0*/  NOP ;  /* 0x0000000000007918 */ /* 0x000fe20000000000 */
[----:B---3--:R-:W-:-:S13]  /*08b0*/  ISETP.NE.AND P0, PT, R0, 0x1, PT ;  /* 0x000000010000780c */ /* 0x008fda0003f05270 */
[----:B------:R-:W-:Y:S05]  /*08c0*/  @P0 BRA `(.L_x_11) ;  /* 0x0000000000540947 */ /* 0x000fea0003800000 */
        /* <DEDUP_REMOVED lines=10> */
[----:B------:R-:W-:Y:S01]  /*0970*/  ELECT P0, URZ, PT ;  /* 0x0000000000ff782f */ /* 0x000fe20003800000 */
[----:B------:R-:W3:Y:S02]  /*0980*/  FENCE.VIEW.ASYNC.S ;  /* 0x00000000000073c6 */ /* 0x000ee40000000000 */
[----:B---3--:R3:W4:Y:S08]  /*0990*/  SYNCS.EXCH.64 URZ, [UR4+0x100], UR8 ;  /* 0x0001000804ff75b2 */ /* 0x0087300008000100 */
[----:B------:R3:W1:Y:S01]  /*09a0*/  SYNCS.EXCH.64 URZ, [UR4+0x120], UR6 ;  /* 0x0001200604ff75b2 */ /* 0x0006620008000100 */
[----:B------:R3:W1:Y:S01]  /*09b0*/  SYNCS.EXCH.64 URZ, [UR4+0x108], UR8 ;  /* 0x0001080804ff75b2 */ /* 0x0006620008000100 */
[----:B------:R3:W1:Y:S01]  /*09c0*/  SYNCS.EXCH.64 URZ, [UR4+0x128], UR6 ;  /* 0x0001280604ff75b2 */ /* 0x0006620008000100 */
[----:B------:R3:W1:Y:S01]  /*09d0*/  SYNCS.EXCH.64 URZ, [UR4+0x110], UR8 ;  /* 0x0001100804ff75b2 */ /* 0x0006620008000100 */
[----:B------:R3:W1:Y:S01]  /*09e0*/  SYNCS.EXCH.64 URZ, [UR4+0x130], UR6 ;  /* 0x0001300604ff75b2 */ /* 0x0006620008000100 */
[----:B------:R3:W1:Y:S01]  /*09f0*/  SYNCS.EXCH.64 URZ, [UR4+0x118], UR8 ;  /* 0x0001180804ff75b2 */ /* 0x0006620008000100 */
[----:B------:R3:W1:Y:S01]  /*0a00*/  SYNCS.EXCH.64 URZ, [UR4+0x138], UR6 ;  /* 0x0001380604ff75b2 */ /* 0x0006620008000100 */
[----:B------:R-:W-:Y:S01]  /*0a10*/  NOP ;  /* 0x0000000000007918 */ /* 0x000fe20000000000 */
.L_x_11:
[----:B------:R-:W2:Y:S01]  /*0a20*/  SHFL.IDX PT, R0, R87, RZ, 0x1f ;  /* 0x00001fff57007589 */ /* 0x000ea200000e0000 */
[----:B------:R-:W-:Y:S01]  /*0a30*/  NOP ;  /* 0x0000000000007918 */ /* 0x000fe20000000000 */
[----:B--2---:R-:W-:-:S13]  /*0a40*/  ISETP.NE.AND P0, PT, R0, 0x3, PT ;  /* 0x000000030000780c */ /* 0x004fda0003f05270 */
[----:B------:R-:W-:Y:S05]  /*0a50*/  @P0 BRA `(.L_x_12) ;  /* 0x00000000002c0947 */ /* 0x000fea0003800000 */
[----:B---3--:R-:W-:Y:S01]  /*0a60*/  UMOV UR4, 0x400 ;  /* 0x0000040000047882 */ /* 0x008fe20000000000 */
[----:B------:R-:W-:Y:S01]  /*0a70*/  UMOV UR5, 0x20 ;  /* 0x0000002000057882 */ /* 0x000fe20000000000 */
[----:B------:R-:W-:Y:S02]  /*0a80*/  ULEA UR6, UR58, UR4, 0x18 ;  /* 0x000000043a067291 */ /* 0x000fe4000f8ec0ff */
[----:B------:R-:W-:-:S04]  /*0a90*/  UIADD3 UR4, UPT, UPT, -UR5, 0x100000, URZ ;  /* 0x0010000005047890 */ /* 0x000fc8000fffe1ff */
[----:B------:R-:W-:Y:S02]  /*0aa0*/  USHF.L.U32 UR5, UR4, 0xb, URZ ;  /* 0x0000000b04057899 */ /* 0x000fe400080006ff */
[----:B------:R-:W-:Y:S01]  /*0ab0*/  USHF.L.U32 UR4, UR4, 0x1, URZ ;  /* 0x0000000104047899 */ /* 0x000fe200080006ff */
[----:B------:R-:W-:Y:S01]  /*0ac0*/  ELECT P0, URZ, PT ;  /* 0x0000000000ff782f */ /* 0x000fe20003800000 */
[----:B------:R-:W2:Y:S10]  /*0ad0*/  FENCE.VIEW.ASYNC.S ;  /* 0x00000000000073c6 */ /* 0x000eb40000000000 */
[----:B--2---:R2:W3:Y:S01]  /*0ae0*/  SYNCS.EXCH.64 URZ, [UR6+0x140], UR4 ;  /* 0x0001400406ff75b2 */ /* 0x0044e20008000100 */
[----:B------:R2:W1:Y:S01]  /*0af0*/  SYNCS.EXCH.64 URZ, [UR6+0x148], UR4 ;  /* 0x0001480406ff75b2 */ /* 0x0004620008000100 */
[----:B------:R-:W-:Y:S01]  /*0b00*/  NOP ;  /* 0x0000000000007918 */ /* 0x000fe20000000000 */
.L_x_12:
[----:B------:R-:W4:Y:S01]  /*0b10*/  SHFL.IDX PT, R0, R87, RZ, 0x1f ;  /* 0x00001fff57007589 */ /* 0x000f2200000e0000 */
[----:B------:R-:W-:Y:S01]  /*0b20*/  NOP ;  /* 0x0000000000007918 */ /* 0x000fe20000000000 */
[----:B----4-:R-:W-:-:S13]  /*0b30*/  ISETP.NE.AND P0, PT, R0, 0x4, PT ;  /* 0x000000040000780c */ /* 0x010fda0003f05270 */
[----:B------:R-:W-:Y:S05]  /*0b40*/  @P0 BRA `(.L_x_13) ;  /* 0x0000000000480947 */ /* 0x000fea0003800000 */
[----:B--23--:R-:W-:Y:S01]  /*0b50*/  UMOV UR4, 0x3a0 ;  /* 0x000003a000047882 */ /* 0x00cfe20000000000 */
[----:B------:R-:W-:Y:S01]  /*0b60*/  UMOV UR6, 0x400 ;  /* 0x0000040000067882 */ /* 0x000fe20000000000 */
[----:B------:R-:W-:Y:S01]  /*0b70*/  USEL UR4, UR4, 0x320, UP4 ;  /* 0x0000032004047887 */ /* 0x000fe2000a000000 */
        /* <DEDUP_REMOVED lines=9> */
[----:B------:R-:W2:Y:S02]  /*0c10*/  FENCE.VIEW.ASYNC.S ;  /* 0x00000000000073c6 */ /* 0x000ea40000000000 */
[----:B--2---:R4:W2:Y:S08]  /*0c20*/  SYNCS.EXCH.64 URZ, [UR6+0x150], UR8 ;  /* 0x0001500806ff75b2 */ /* 0x0048b00008000100 */
[----:B------:R4:W3:Y:S01]  /*0c30*/  SYNCS.EXCH.64 URZ, [UR6+0x160], UR4 ;  /* 0x0001600406ff75b2 */ /* 0x0008e20008000100 */
[----:B------:R4:W1:Y:S01]  /*0c40*/  SYNCS.EXCH.64 URZ, [UR6+0x158], UR8 ;  /* 0x0001580806ff75b2 */ /* 0x0008620008000100 */
[----:B------:R4:W1:Y:S02]  /*0c50*/  SYNCS.EXCH.64 URZ, [UR6+0x168], UR4 ;  /* 0x0001680406ff75b2 */ /* 0x0008640008000100 */
[----:B----4-:R-:W-:Y:S01]  /*0c60*/  NOP ;  /* 0x0000000000007918 */ /* 0x010fe20000000000 */
.L_x_13:
[----:B------:R-:W4:Y:S01]  /*0c70*/  SHFL.IDX PT, R0, R87, RZ, 0x1f ;  /* 0x00001fff57007589 */ /* 0x000f2200000e0000 */
[----:B------:R-:W-:Y:S01]  /*0c80*/  NOP ;  /* 0x0000000000007918 */ /* 0x000fe20000000000 */
[----:B----4-:R-:W-:-:S13]  /*0c90*/  ISETP.NE.AND P0, PT, R0, 0x5, PT ;  /* 0x000000050000780c */ /* 0x010fda0003f05270 */
[----:B------:R-:W-:Y:S05]  /*0ca0*/  @P0 BRA `(.L_x_14) ;  /* 0x0000000000540947 */ /* 0x000fea0003800000 */
[----:B--23--:R-:W-:Y:S01]  /*0cb0*/  UMOV UR4, 0x400 ;  /* 0x0000040000047882 */ /* 0x00cfe20000000000 */
        /* <DEDUP_REMOVED lines=14> */
[----:B------:R4:W1:Y:S01]  /*0da0*/  SYNCS.EXCH.64 URZ, [UR4+0x198], UR8 ;  /* 0x0001980804ff75b2 */ /* 0x0008620008000100 */
[----:B------:R4:W1:Y:S01]  /*0db0*/  SYNCS.EXCH.64 URZ, [UR4+0x180], UR6 ;  /* 0x0001800604ff75b2 */ /* 0x0008620008000100 */
[----:B------:R4:W1:Y:S01]  /*0dc0*/  SYNCS.EXCH.64 URZ, [UR4+0x1a0], UR8 ;  /* 0x0001a00804ff75b2 */ /* 0x0008620008000100 */
[----:B------:R4:W1:Y:S01]  /*0dd0*/  SYNCS.EXCH.64 URZ, [UR4+0x188], UR6 ;  /* 0x0001880604ff75b2 */ /* 0x0008620008000100 */
[----:B------:R4:W1:Y:S02]  /*0de0*/  SYNCS.EXCH.64 URZ, [UR4+0x1a8], UR8 ;  /* 0x0001a80804ff75b2 */ /* 0x0008640008000100 */
[----:B----4-:R-:W-:Y:S01]  /*0df0*/  NOP ;  /* 0x0000000000007918 */ /* 0x010fe20000000000 */
.L_x_14:
[----:B------:R-:W4:Y:S01]  /*0e00*/  SHFL.IDX PT, R0, R87, RZ, 0x1f ;  /* 0x00001fff57007589 */ /* 0x000f2200000e0000 */
[----:B------:R-:W-:Y:S01]  /*0e10*/  ISETP.NE.OR P1, PT, RZ, UR20, !P1 ;  /* 0x00000014ff007c0c */ /* 0x000fe2000cf25670 */
[----:B------:R-:W-:Y:S01]  /*0e20*/  NOP ;  /* 0x0000000000007918 */ /* 0x000fe20000000000 */
[----:B----4-:R-:W-:-:S13]  /*0e30*/  ISETP.NE.AND P0, PT, R0, 0x3, PT ;  /* 0x000000030000780c */ /* 0x010fda0003f05270 */
[----:B------:R-:W-:Y:S05]  /*0e40*/  @P0 BRA `(.L_x_15) ;  /* 0x0000000000340947 */ /* 0x000fea0003800000 */
[----:B--23--:R-:W-:Y:S01]  /*0e50*/  UMOV UR4, 0x400 ;  /* 0x0000040000047882 */ /* 0x00cfe20000000000 */
[----:B------:R-:W-:Y:S01]  /*0e60*/  UMOV UR6, 0x20 ;  /* 0x0000002000067882 */ /* 0x000fe20000000000 */
[----:B------:R-:W-:Y:S02]  /*0e70*/  ULEA UR4, UR58, UR4, 0x18 ;  /* 0x000000043a047291 */ /* 0x000fe4000f8ec0ff */
[----:B------:R-:W-:-:S04]  /*0e80*/  UIADD3 UR6, UPT, UPT, -UR6, 0x100000, URZ ;  /* 0x0010000006067890 */ /* 0x000fc8000fffe1ff */
[----:B------:R-:W-:Y:S02]  /*0e90*/  USHF.L.U32 UR7, UR6, 0xb, URZ ;  /* 0x0000000b06077899 */ /* 0x000fe400080006ff */
[----:B------:R-:W-:Y:S01]  /*0ea0*/  USHF.L.U32 UR6, UR6, 0x1, URZ ;  /* 0x0000000106067899 */ /* 0x000fe200080006ff */
[----:B------:R-:W-:Y:S01]  /*0eb0*/  ELECT P0, URZ, PT ;  /* 0x0000000000ff782f */ /* 0x000fe20003800000 */
[----:B------:R-:W2:Y:S10]  /*0ec0*/  FENCE.VIEW.ASYNC.S ;  /* 0x00000000000073c6 */ /* 0x000eb40000000000 */
[----:B--2---:R4:W2:Y:S01]  /*0ed0*/  SYNCS.EXCH.64 URZ, [UR4+0x1b0], UR6 ;  /* 0x0001b00604ff75b2 */ /* 0x0048a20008000100 */
[----:B------:R4:W3:Y:S01]  /*0ee0*/  SYNCS.EXCH.64 URZ, [UR4+0x1c0], UR6 ;  /* 0x0001c00604ff75b2 */ /* 0x0008e20008000100 */
[----:B------:R4:W1:Y:S01]  /*0ef0*/  SYNCS.EXCH.64 URZ, [UR4+0x1b8], UR6 ;  /* 0x0001b80604ff75b2 */ /* 0x0008620008000100 */
[----:B------:R4:W1:Y:S02]  /*0f00*/  SYNCS.EXCH.64 URZ, [UR4+0x1c8], UR6 ;  /* 0x0001c80604ff75b2 */ /* 0x0008640008000100 */
[----:B----4-:R-:W-:Y:S01]  /*0f10*/  NOP ;  /* 0x0000000000007918 */ /* 0x010fe20000000000 */
.L_x_15:
[----:B------:R-:W-:Y:S01]  /*0f20*/  VOTEU.ALL UP0, P1 ;  /* 0x0000000000ff7886 */ /* 0x000fe20000800000 */
[----:B--23--:R-:W-:Y:S01]  /*0f30*/  UMOV UR4, 0x20 ;  /* 0x0000002000047882 */ /* 0x00cfe20000000000 */
[----:B------:R-:W2:Y:S01]  /*0f40*/  LDCU UR7, c[0x0][0x36c] ;  /* 0x00006d80ff0777ac */ /* 0x000ea20008000800 */
[----:B------:R-:W-:Y:S01]  /*0f50*/  NOP ;  /* 0x0000000000007918 */ /* 0x000fe20000000000 */
[----:B------:R-:W-:Y:S01]  /*0f60*/  LOP3.LUT R0, R97, 0x1f, RZ, 0xc0, !PT ;  /* 0x0000001f61007812 */ /* 0x000fe200078ec0ff */
[----:B------:R-:W-:Y:S01]  /*0f70*/  @!UP0 UMOV UR6, 0x400 ;  /* 0x0000040000068882 */ /* 0x000fe20000000000 */
[----:B------:R-:W-:-:S04]  /*0f80*/  @!UP0 UIADD3 UR4, UPT, UPT, -UR4, 0x100000, URZ ;  /* 0x0010000004048890 */ /* 0x000fc8000fffe1ff */
[----:B------:R-:W-:Y:S02]  /*0f90*/  @!UP0 USHF.L.U32 UR5, UR4, 0xb, URZ ;  /* 0x0000000b04058899 */ /* 0x000fe400080006ff */
[----:B------:R-:W-:Y:S02]  /*0fa0*/  @!UP0 USHF.L.U32 UR4, UR4, 0x1, URZ ;  /* 0x0000000104048899 */ /* 0x000fe400080006ff */
[----:B------:R-:W-:Y:S01]  /*0fb0*/  @!UP0 ULEA UR6, UR58, UR6, 0x18 ;  /* 0x000000063a068291 */ /* 0x000fe2000f8ec0ff */
[----:B------:R-:W-:Y:S01]  /*0fc0*/  VOTEU.ALL UP0, P1 ;  /* 0x0000000000ff7886 */ /* 0x000fe20000800000 */
[----:B------:R-:W-:Y:S02]  /*0fd0*/  UISETP.NE.AND UP5, UPT, UR20, URZ, UPT ;  /* 0x000000ff1400728c */ /* 0x000fe4000bfa5270 */
[----:B--2---:R-:W-:Y:S01]  /*0fe0*/  UISETP.EQ.U32.AND UP6, UPT, UR7, 0x1, UPT ;  /* 0x000000010700788c */ /* 0x004fe2000bfc2070 */
[----:B------:R-:W2:Y:S07]  /*0ff0*/  FENCE.VIEW.ASYNC.S ;  /* 0x00000000000073c6 */ /* 0x000eae0000000000 */
[----:B--2---:R2:W3:Y:S01]  /*1000*/  @!UP0 SYNCS.EXCH.64 URZ, [UR6+0x1d0], UR4 ;  /* 0x0001d00406ff85b2 */ /* 0x0044e20008000100 */
[----:B------:R-:W-:Y:S05]  /*1010*/  BRA.U !UP6, `(.L_x_16) ;  /* 0x000000010e087547 */ /* 0x000fea000b800000 */
[----:B-1-3--:R-:W-:Y:S01]  /*1020*/  UCGABAR_ARV ;  /* 0x00000000000079c7 */ /* 0x00afe20008000000 */
[----:B------:R-:W-:Y:S05]  /*1030*/  BRA `(.L_x_17) ;  /* 0x0000000000047947 */ /* 0x000fea0003800000 */
.L_x_16:
[----:B-1-3--:R-:W-:Y:S01]  /*1040*/  NOP ;  /* 0x0000000000007918 */ /* 0x00afe20000000000 */
.L_x_17:
[----:B------:R-:W1:Y:S01]  /*1050*/  S2UR UR22, SR_CTAID.X ;  /* 0x00000000001679c3 */ /* 0x000e620000002500 */
[----:B------:R-:W-:-:S05]  /*1060*/  CS2R.32 R88, SR_CgaSize ;  /* 0x0000000000587805 */ /* 0x000fca0000008a00 */
[----:B------:R-:W-:-:S05]  /*1070*/  IMAD R88, R88, -0xa0, RZ ;  /* 0xffffff6058587824 */ /* 0x000fca00078e02ff */
[----:B--2---:R-:W-:-:S14]  /*1080*/  R2UR UR5, R88 ;  /* 0x00000000580572ca */ /* 0x004fdc00000e0000 */
[----:B------:R-:W2:Y:S01]  /*1090*/  LDCU UR5, c[0x0][UR5+0x2b0] ;  /* 0x00005600050577ac */ /* 0x000ea20008000800 */
[----:B------:R-:W-:-:S05]  /*10a0*/  CS2R.32 R88, SR_CgaSize ;  /* 0x0000000000587805 */ /* 0x000fca0000008a00 */
[----:B------:R-:W-:-:S05]  /*10b0*/  IMAD R88, R88, -0xa0, RZ ;  /* 0xffffff6058587824 */ /* 0x000fca00078e02ff */
[----:B------:R-:W-:-:S14]  /*10c0*/  R2UR UR4, R88 ;  /* 0x00000000580472ca */ /* 0x000fdc00000e0000 */
[----:B------:R-:W3:Y:S01]  /*10d0*/  LDCU UR4, c[0x0][UR4+0x2b4] ;  /* 0x00005680040477ac */ /* 0x000ee20008000800 */
[----:B------:R-:W4:Y:S01]  /*10e0*/  S2UR UR34, SR_CTAID.Y ;  /* 0x00000000002279c3 */ /* 0x000f220000002600 */
[----:B------:R-:W-:-:S05]  /*10f0*/  CS2R.32 R88, SR_CgaSize ;  /* 0x0000000000587805 */ /* 0x000fca0000008a00 */
[----:B------:R-:W-:-:S05]  /*1100*/  IMAD R88, R88, -0xa0, RZ ;  /* 0xffffff6058587824 */ /* 0x000fca00078e02ff */
[----:B------:R-:W-:-:S14]  /*1110*/  R2UR UR7, R88 ;  /* 0x00000000580772ca */ /* 0x000fdc00000e0000 */
[----:B------:R-:W3:Y:S01]  /*1120*/  LDCU UR7, c[0x0][UR7+0x2a4] ;  /* 0x00005480070777ac */ /* 0x000ee20008000800 */
[----:B------:R-:W-:Y:S01]  /*1130*/  UISETP.GT.U32.AND UP0, UPT, UR33, 0xffff, UPT ;  /* 0x0000ffff2100788c */ /* 0x000fe2000bf04070 */
[----:B------:R-:W-:-:S05]  /*1140*/  CS2R.32 R88, SR_CgaSize ;  /* 0x0000000000587805 */ /* 0x000fca0000008a00 */
[----:B------:R-:W-:-:S05]  /*1150*/  IMAD R88, R88, -0xa0, RZ ;  /* 0xffffff6058587824 */ /* 0x000fca00078e02ff */
[----:B------:R-:W-:-:S14]  /*1160*/  R2UR UR59, R88 ;  /* 0x00000000583b72ca */ /* 0x000fdc00000e0000 */
[----:B------:R-:W3:Y:S01]  /*1170*/  LDCU UR59, c[0x0][UR59+0x2a0] ;  /* 0x000054003b3b77ac */ /* 0x000ee20008000800 */
[----:B------:R-:W3:Y:S01]  /*1180*/  LDCU UR21, c[0x0][0xb24] ;  /* 0x00016480ff1577ac */ /* 0x000ee20008000800 */
[----:B------:R-:W3:Y:S01]  /*1190*/  LDCU UR45, c[0x0][0xb24] ;  /* 0x00016480ff2d77ac */ /* 0x000ee20008000800 */
[----:B-1----:R-:W-:Y:S01]  /*11a0*/  I2FP.F32.U32 R3, UR22 ;  /* 0x0000001600037c45 */ /* 0x002fe20008201000 */
[----:B------:R-:W1:Y:S04]  /*11b0*/  LDCU UR26, c[0x0][0xb30] ;  /* 0x00016600ff1a77ac */ /* 0x000e680008000800 */
[----:B--2---:R-:W-:Y:S01]  /*11c0*/  FMUL R3, R3, UR5 ;  /* 0x0000000503037c20 */ /* 0x004fe20008400000 */
[----:B------:R-:W-:Y:S01]  /*11d0*/  USEL UR5, UR33, 0xffff, !UP0 ;  /* 0x0000ffff21057887 */ /* 0x000fe2000c000000 */
[----:B----4-:R-:W-:Y:S01]  /*11e0*/  I2FP.F32.U32 R2, UR34 ;  /* 0x0000002200027c45 */ /* 0x010fe20008201000 */
[----:B------:R-:W-:-:S03]  /*11f0*/  USHF.L.U32 UR28, UR58, 0xb, URZ ;  /* 0x0000000b3a1c7899 */ /* 0x000fc600080006ff */
[----:B------:R-:W2:Y:S01]  /*1200*/  F2I.U32.TRUNC.NTZ R3, R3 ;  /* 0x0000000300037305 */ /* 0x000ea2000020f000 */
[----:B------:R-:W-:Y:S01]  /*1210*/  ULOP3.LUT UR24, UR5, 0xffff, URZ, 0xc0, !UPT ;  /* 0x0000ffff05187892 */ /* 0x000fe2000f8ec0ff */
[----:B---3--:R-:W-:-:S06]  /*1220*/  FMUL R2, R2, UR4 ;  /* 0x0000000402027c20 */ /* 0x008fcc0008400000 */
[----:B------:R-:W3:Y:S01]  /*1230*/  F2I.U32.TRUNC.NTZ R2, R2 ;  /* 0x0000000200027305 */ /* 0x000ee2000020f000 */
[----:B--2---:R-:W-:Y:S02]  /*1240*/  R2UR UR4, R3 ;  /* 0x00000000030472ca */ /* 0x004fe400000e0000 */
[----:B------:R-:W-:Y:S02]  /*1250*/  PRMT R3, RZ, 0x7610, R3 ;  /* 0x00007610ff037816 */ /* 0x000fe40000000003 */
[----:B---3--:R-:W-:Y:S02]  /*1260*/  R2UR UR6, R2 ;  /* 0x00000000020672ca */ /* 0x008fe400000e0000 */
[----:B------:R-:W-:-:S07]  /*1270*/  PRMT R2, RZ, 0x7610, R2 ;  /* 0x00007610ff027816 */ /* 0x000fce0000000002 */
[----:B------:R-:W-:-:S04]  /*1280*/  UIADD3 UR5, UPT, UPT, -UR4, URZ, URZ ;  /* 0x000000ff04057290 */ /* 0x000fc8000fffe1ff */
[----:B------:R-:W-:Y:S02]  /*1290*/  UIMAD UR59, UR59, UR5, UR22 ;  /* 0x000000053b3b72a4 */ /* 0x000fe4000f8e0216 */
[----:B------:R-:W-:-:S04]  /*12a0*/  UIADD3 UR4, UPT, UPT, -UR6, URZ, URZ ;  /* 0x000000ff06047290 */ /* 0x000fc8000fffe1ff */
[----:B------:R-:W-:-:S06]  /*12b0*/  UIMAD UR4, UR7, UR4, UR34 ;  /* 0x00000004070472a4 */ /* 0x000fcc000f8e0222 */
[----:B------:R-:W-:Y:S01]  /*12c0*/  IMAD.U32 R88, RZ, RZ, UR4 ;  /* 0x00000004ff587e24 */ /* 0x000fe2000f8e00ff */
[----:B-1----:R-:W-:Y:S06]  /*12d0*/  BRA.U UP5, `(.L_x_18) ;  /* 0x0000000105407547 */ /* 0x002fec000b800000 */
[----:B------:R-:W-:Y:S01]  /*12e0*/  R2UR UR4, R88 ;  /* 0x00000000580472ca */ /* 0x000fe200000e0000 */
[----:B------:R-:W-:-:S12]  /*12f0*/  ULOP3.LUT UR7, UR59, 0xfffffffe, URZ, 0xc0, !UPT ;  /* 0xfffffffe3b077892 */ /* 0x000fd8000f8ec0ff */
[----:B------:R-:W-:Y:S02]  /*1300*/  UISETP.NE.AND UP0, UPT, UR4, URZ, UPT ;  /* 0x000000ff0400728c */ /* 0x000fe4000bf05270 */
[----:B------:R-:W-:Y:S02]  /*1310*/  ULOP3.LUT UR4, UR59, 0x2, URZ, 0x3c, !UPT ;  /* 0x000000023b047892 */ /* 0x000fe4000f8e3cff */
[----:B------:R-:W-:Y:S02]  /*1320*/  UISETP.GT.U32.AND UP2, UPT, UR59, 0x1, UP0 ;  /* 0x000000013b00788c */ /* 0x000fe40008744070 */
[----:B------:R-:W-:Y:S02]  /*1330*/  UISETP.GT.U32.AND UP0, UPT, UR4, 0x1, UP0 ;  /* 0x000000010400788c */ /* 0x000fe40008704070 */
[----:B------:R-:W-:Y:S02]  /*1340*/  USEL UR5, URZ, 0x2, UP2 ;  /* 0x00000002ff057887 */ /* 0x000fe40009000000 */
[----:B------:R-:W-:-:S02]  /*1350*/  USEL UR6, URZ, 0x1, UP2 ;  /* 0x00000001ff067887 */ /* 0x000fc40009000000 */
[----:B------:R-:W-:Y:S02]  /*1360*/  USEL UR4, URZ, 0x4, UP0 ;  /* 0x00000004ff047887 */ /* 0x000fe40008000000 */
[----:B------:R-:W-:Y:S02]  /*1370*/  USEL UR8, URZ, 0x8, UP0 ;  /* 0x00000008ff087887 */ /* 0x000fe40008000000 */
[----:B------:R-:W-:-:S03]  /*1380*/  UIADD3 UR4, UPT, UPT, UR4, UR5, UR6 ;  /* 0x0000000504047290 */ /* 0x000fc6000fffe006 */
[----:B------:R-:W-:Y:S01]  /*1390*/  UMOV UR5, 0x3 ;  /* 0x0000000300057882 */ /* 0x000fe20000000000 */
[----:B------:R-:W-:Y:S02]  /*13a0*/  UIADD3 UR4, UPT, UPT, UR4, UR8, URZ ;  /* 0x0000000804047290 */ /* 0x000fe4000fffe0ff */
[----:B------:R-:W-:-:S04]  /*13b0*/  USHF.L.U32 UR5, UR5, UR7, URZ ;  /* 0x0000000705057299 */ /* 0x000fc800080006ff */
[----:B------:R-:W-:Y:S02]  /*13c0*/  MOV R3, UR4 ;  /* 0x0000000400037c02 */ /* 0x000fe40008000f00 */
[----:B------:R-:W-:-:S07]  /*13d0*/  IMAD.U32 R2, RZ, RZ, UR5 ;  /* 0x00000005ff027e24 */ /* 0x000fce000f8e00ff */
.L_x_18:
[----:B------:R-:W1:Y:S01]  /*13e0*/  S2UR UR36, SR_CTAID.Z ;  /* 0x00000000002479c3 */ /* 0x000e620000002700 */
[----:B------:R-:W-:Y:S01]  /*13f0*/  UISETP.GE.AND UP0, UPT, UR21, 0x1, UPT ;  /* 0x000000011500788c */ /* 0x000fe2000bf06270 */
[----:B------:R-:W-:Y:S01]  /*1400*/  UMOV UR27, 0x5 ;  /* 0x00000005001b7882 */ /* 0x000fe20000000000 */
[----:B------:R-:W-:-:S07]  /*1410*/  UMOV UR32, UR22 ;  /* 0x0000001600207c82 */ /* 0x000fce0008000000 */
[----:B------:R-:W-:Y:S05]  /*1420*/  BRA.U !UP0, `(.L_x_19) ;  /* 0x0000000108d47547 */ /* 0x000fea000b800000 */
[----:B------:R-:W2:Y:S01]  /*1430*/  LDCU.128 UR16, c[0x0][0xb10] ;  /* 0x00016200ff1077ac */ /* 0x000ea20008000c00 */
[----:B------:R-:W3:Y:S01]  /*1440*/  LDCU UR13, c[0x0][0x370] ;  /* 0x00006e00ff0d77ac */ /* 0x000ee20008000800 */
[----:B------:R-:W4:Y:S01]  /*1450*/  LDCU UR8, c[0x0][0x374] ;  /* 0x00006e80ff0877ac */ /* 0x000f220008000800 */
[----:B------:R-:W1:Y:S01]  /*1460*/  LDCU UR23, c[0x0][0xb0c] ;  /* 0x00016180ff1777ac */ /* 0x000e620008000800 */
[----:B------:R-:W1:Y:S01]  /*1470*/  LDCU UR25, c[0x0][0xb20] ;  /* 0x00016400ff1977ac */ /* 0x000e620008000800 */
[----:B--2---:R-:W-:Y:S01]  /*1480*/  UIMAD.WIDE.U32 UR4, UR22, UR16, URZ ;  /* 0x00000010160472a5 */ /* 0x004fe2000f8e00ff */
[----:B------:R-:W2:Y:S01]  /*1490*/  LDCU.64 UR14, c[0x0][0xb28] ;  /* 0x00016500ff0e77ac */ /* 0x000ea20008000a00 */
[----:B------:R-:W-:-:S05]  /*14a0*/  UISETP.NE.AND UP3, UPT, UR18, 0x1, UPT ;  /* 0x000000011200788c */ /* 0x000fca000bf65270 */
[----:B------:R-:W-:Y:S01]  /*14b0*/  UMOV UR4, UR5 ;  /* 0x0000000500047c82 */ /* 0x000fe20008000000 */
[----:B---3--:R-:W-:Y:S02]  /*14c0*/  UIMAD.WIDE.U32 UR6, UR13, UR16, URZ ;  /* 0x000000100d0672a5 */ /* 0x008fe4000f8e00ff */
[----:B------:R-:W-:Y:S02]  /*14d0*/  USHF.R.U32.HI UR9, URZ, UR17, UR4 ;  /* 0x00000011ff097299 */ /* 0x000fe40008011604 */
[----:B----4-:R-:W-:Y:S02]  /*14e0*/  UIMAD.WIDE.U32 UR4, UR8, UR19, URZ ;  /* 0x00000013080472a5 */ /* 0x010fe4000f8e00ff */
[----:B-1----:R-:W-:Y:S01]  /*14f0*/  UISETP.NE.AND UP0, UPT, UR23, 0x1, UPT ;  /* 0x000000011700788c */ /* 0x002fe2000bf05270 */
[----:B------:R-:W-:Y:S01]  /*1500*/  UMOV UR6, UR7 ;  /* 0x0000000700067c82 */ /* 0x000fe20008000000 */
[----:B------:R-:W-:-:S03]  /*1510*/  UISETP.NE.AND UP2, UPT, UR21, 0x1, UPT ;  /* 0x000000011500788c */ /* 0x000fc6000bf45270 */
[----:B------:R-:W-:Y:S01]  /*1520*/  UMOV UR4, UR5 ;  /* 0x0000000500047c82 */ /* 0x000fe20008000000 */
[----:B------:R-:W-:Y:S02]  /*1530*/  USEL UR12, UR22, UR9, !UP0 ;  /* 0x00000009160c7287 */ /* 0x000fe4000c000000 */
[----:B------:R-:W-:Y:S02]  /*1540*/  @UP3 USHF.R.U32.HI UR8, URZ, UR25, UR4 ;  /* 0x00000019ff083299 */ /* 0x000fe40008011604 */
[----:B------:R-:W-:Y:S02]  /*1550*/  UIADD3 UR32, UPT, UPT, -UR12, URZ, URZ ;  /* 0x000000ff0c207290 */ /* 0x000fe4000fffe1ff */
[----:B------:R-:W-:Y:S02]  /*1560*/  @UP0 USHF.R.U32.HI UR13, URZ, UR17, UR6 ;  /* 0x00000011ff0d0299 */ /* 0x000fe40008011606 */
[----:B------:R-:W-:Y:S02]  /*1570*/  UIMAD.WIDE.U32 UR6, UR34, UR19, URZ ;  /* 0x00000013220672a5 */ /* 0x000fe4000f8e00ff */
[----:B--2---:R-:W-:-:S02]  /*1580*/  UIMAD.WIDE.U32 UR4, UR8, UR14, URZ ;  /* 0x0000000e080472a5 */ /* 0x004fc4000f8e00ff */
[----:B------:R-:W-:Y:S02]  /*1590*/  UIMAD.WIDE.U32 UR10, UR13, UR14, URZ ;  /* 0x0000000e0d0a72a5 */ /* 0x000fe4000f8e00ff */
[----:B------:R-:W-:Y:S01]  /*15a0*/  UIMAD UR32, UR23, UR32, UR22 ;  /* 0x00000020172072a4 */ /* 0x000fe2000f8e0216 */
[----:B------:R-:W-:Y:S02]  /*15b0*/  UMOV UR6, UR7 ;  /* 0x0000000700067c82 */ /* 0x000fe40008000000 */
[----:B------:R-:W-:Y:S01]  /*15c0*/  UMOV UR4, UR5 ;  /* 0x0000000500047c82 */ /* 0x000fe20008000000 */
[----:B------:R-:W-:Y:S02]  /*15d0*/  USHF.R.U32.HI UR6, URZ, UR25, UR6 ;  /* 0x00000019ff067299 */ /* 0x000fe40008011606 */
[----:B------:R-:W-:Y:S01]  /*15e0*/  @UP2 USHF.R.U32.HI UR8, URZ, UR15, UR4 ;  /* 0x0000000fff082299 */ /* 0x000fe20008011604 */
[----:B------:R-:W-:Y:S01]  /*15f0*/  UMOV UR5, UR11 ;  /* 0x0000000b00057c82 */ /* 0x000fe20008000000 */
[----:B------:R-:W-:-:S02]  /*1600*/  USEL UR4, UR34, UR6, !UP3 ;  /* 0x0000000622047287 */ /* 0x000fc4000d800000 */
[----:B------:R-:W-:Y:S02]  /*1610*/  @UP2 USHF.R.U32.HI UR13, URZ, UR15, UR5 ;  /* 0x0000000fff0d2299 */ /* 0x000fe40008011605 */
[----:B------:R-:W-:Y:S02]  /*1620*/  UIMAD UR5, UR8, UR21, URZ ;  /* 0x00000015080572a4 */ /* 0x000fe4000f8e02ff */
[----:B------:R-:W-:Y:S02]  /*1630*/  UIMAD UR8, UR13, UR21, URZ ;  /* 0x000000150d0872a4 */ /* 0x000fe4000f8e02ff */
[----:B------:R-:W-:Y:S02]  /*1640*/  UISETP.GE.AND UP0, UPT, UR4, UR5, UPT ;  /* 0x000000050400728c */ /* 0x000fe4000bf06270 */
[----:B------:R-:W-:Y:S02]  /*1650*/  UIMAD.WIDE.U32 UR6, UR4, UR14, URZ ;  /* 0x0000000e040672a5 */ /* 0x000fe4000f8e00ff */
[----:B------:R-:W-:-:S02]  /*1660*/  UISETP.GE.OR UP0, UPT, UR12, UR8, UP0 ;  /* 0x000000080c00728c */ /* 0x000fc40008706670 */
[----:B------:R-:W-:-:S03]  /*1670*/  UIMAD.WIDE.U32 UR8, UR12, UR14, URZ ;  /* 0x0000000e0c0872a5 */ /* 0x000fc6000f8e00ff */
[----:B------:R-:W-:Y:S01]  /*1680*/  UMOV UR6, UR7 ;  /* 0x0000000700067c82 */ /* 0x000fe20008000000 */
[----:B------:R-:W-:Y:S02]  /*1690*/  UIADD3 UR7, UPT, UPT, -UR4, URZ, URZ ;  /* 0x000000ff04077290 */ /* 0x000fe4000fffe1ff */
[----:B------:R-:W-:Y:S02]  /*16a0*/  USHF.R.U32.HI UR6, URZ, UR15, UR6 ;  /* 0x0000000fff067299 */ /* 0x000fe40008011606 */
[----:B------:R-:W-:Y:S02]  /*16b0*/  UIMAD UR34, UR18, UR7, UR34 ;  /* 0x00000007122272a4 */ /* 0x000fe4000f8e0222 */
[----:B------:R-:W-:Y:S01]  /*16c0*/  USEL UR6, UR4, UR6, !UP2 ;  /* 0x0000000604067287 */ /* 0x000fe2000d000000 */
[----:B------:R-:W-:Y:S02]  /*16d0*/  @!UP0 UMOV UR5, UR9 ;  /* 0x0000000900058c82 */ /* 0x000fe40008000000 */
[----:B------:R-:W-:-:S02]  /*16e0*/  @!UP0 USHF.R.U32.HI UR5, URZ, UR15, UR5 ;  /* 0x0000000fff058299 */ /* 0x000fc40008011605 */
[----:B------:R-:W-:Y:S02]  /*16f0*/  UIADD3 UR7, UPT, UPT, -UR6, URZ, URZ ;  /* 0x000000ff06077290 */ /* 0x000fe4000fffe1ff */
[----:B------:R-:W-:Y:S02]  /*1700*/  @!UP0 USEL UR5, UR12, UR5, !UP2 ;  /* 0x000000050c058287 */ /* 0x000fe4000d000000 */
[----:B------:R-:W-:Y:S02]  /*1710*/  UIMAD UR7, UR21, UR7, UR4 ;  /* 0x00000007150772a4 */ /* 0x000fe4000f8e0204 */
[----:B------:R-:W-:Y:S02]  /*1720*/  @!UP0 UIADD3 UR6, UPT, UPT, UR6, -UR5, URZ ;  /* 0x8000000506068290 */ /* 0x000fe4000fffe0ff */
[----:B------:R-:W-:Y:S02]  /*1730*/  @!UP0 UIMAD UR7, UR7, UR13, UR5 ;  /* 0x0000000d070782a4 */ /* 0x000fe4000f8e0205 */
[----:B------:R-:W-:-:S04]  /*1740*/  @!UP0 UIMAD UR4, UR6, UR21, UR12 ;  /* 0x00000015060482a4 */ /* 0x000fc8000f8e020c */
[----:B------:R-:W-:Y:S01]  /*1750*/  UIMAD UR34, UR4, UR18, UR34 ;  /* 0x00000012042272a4 */ /* 0x000fe2000f8e0222 */
[----:B------:R-:W-:Y:S02]  /*1760*/  @!UP0 UMOV UR12, UR7 ;  /* 0x00000007000c8c82 */ /* 0x000fe40008000000 */
[----:B------:R-:W-:-:S12]  /*1770*/  UIMAD UR32, UR12, UR23, UR32 ;  /* 0x000000170c2072a4 */ /* 0x000fd8000f8e0220 */
.L_x_19:
[----:B------:R-:W-:Y:S02]  /*1780*/  UISETP.NE.AND UP2, UPT, UR26, 0x1, UPT ;  /* 0x000000011a00788c */ /* 0x000fe4000bf45270 */
[----:B------:R-:W-:Y:S02]  /*1790*/  UISETP.NE.AND UP0, UPT, UR20, 0x2, UPT ;  /* 0x000000021400788c */ /* 0x000fe4000bf05270 */
[----:B------:R-:W-:Y:S02]  /*17a0*/  ULOP3.LUT UR28, UR28, 0x1000, URZ, 0xc0, !UPT ;  /* 0x000010001c1c7892 */ /* 0x000fe4000f8ec0ff */
[----:B------:R-:W-:-:S03]  /*17b0*/  USHF.L.U32 UR24, UR27, UR24, URZ ;  /* 0x000000181b187299 */ /* 0x000fc600080006ff */
[----:B------:R-:W-:Y:S09]  /*17c0*/  BRA.U UP2, `(.L_x_20) ;  /* 0x0000000102407547 */ /* 0x000ff2000b800000 */
[----:B------:R-:W2:Y:S01]  /*17d0*/  LDCU.128 UR8, c[0x0][0xb10] ;  /* 0x00016200ff0877ac */ /* 0x000ea20008000c00 */
[----:B------:R-:W3:Y:S01]  /*17e0*/  LDCU UR12, c[0x0][0xb0c] ;  /* 0x00016180ff0c77ac */ /* 0x000ee20008000800 */
[----:B------:R-:W4:Y:S01]  /*17f0*/  LDCU UR13, c[0x0][0xb20] ;  /* 0x00016400ff0d77ac */ /* 0x000f220008000800 */
[----:B--2---:R-:W-:Y:S02]  /*1800*/  UIMAD.WIDE.U32 UR4, UR32, UR8, URZ ;  /* 0x00000008200472a5 */ /* 0x004fe4000f8e00ff */
[----:B------:R-:W-:Y:S02]  /*1810*/  UIMAD.WIDE.U32 UR6, UR34, UR11, URZ ;  /* 0x0000000b220672a5 */ /* 0x000fe4000f8e00ff */
[----:B---3--:R-:W-:Y:S02]  /*1820*/  UISETP.NE.AND UP2, UPT, UR12, 0x1, UPT ;  /* 0x000000010c00788c */ /* 0x008fe4000bf45270 */
[----:B------:R-:W-:-:S03]  /*1830*/  USHF.R.U32.HI UR5, URZ, UR9, UR5 ;  /* 0x00000009ff057299 */ /* 0x000fc60008011605 */
[----:B------:R-:W-:Y:S01]  /*1840*/  UMOV UR4, UR7 ;  /* 0x0000000700047c82 */ /* 0x000fe20008000000 */
[----:B------:R-:W-:Y:S02]  /*1850*/  USEL UR5, UR32, UR5, !UP2 ;  /* 0x0000000520057287 */ /* 0x000fe4000d000000 */
[----:B------:R-:W-:Y:S02]  /*1860*/  UISETP.NE.AND UP2, UPT, UR10, 0x1, UPT ;  /* 0x000000010a00788c */ /* 0x000fe4000bf45270 */
[----:B----4-:R-:W-:-:S04]  /*1870*/  USHF.R.U32.HI UR4, URZ, UR13, UR4 ;  /* 0x0000000dff047299 */ /* 0x010fc80008011604 */
[----:B------:R-:W-:-:S04]  /*1880*/  USEL UR4, UR34, UR4, !UP2 ;  /* 0x0000000422047287 */ /* 0x000fc8000d000000 */
[----:B------:R-:W-:Y:S02]  /*1890*/  UIADD3 UR6, UPT, UPT, -UR4, UR5, URZ ;  /* 0x0000000504067290 */ /* 0x000fe4000fffe1ff */
[----:B------:R-:W-:Y:S02]  /*18a0*/  UIADD3 UR4, UPT, UPT, UR4, -UR5, URZ ;  /* 0x8000000504047290 */ /* 0x000fe4000fffe0ff */
[----:B------:R-:W-:Y:S02]  /*18b0*/  UIMAD UR34, UR6, UR10, UR34 ;  /* 0x0000000a062272a4 */ /* 0x000fe4000f8e0222 */
[----:B------:R-:W-:-:S12]  /*18c0*/  UIMAD UR32, UR4, UR12, UR32 ;  /* 0x0000000c042072a4 */ /* 0x000fd8000f8e0220 */
.L_x_20:
[----:B------:R-:W-:Y:S05]  /*18d0*/  BRA.U !UP6, `(.L_x_21) ;  /* 0x000000010e0c7547 */ /* 0x000fea000b800000 */
[----:B------:R-:W-:Y:S01]  /*18e0*/  UCGABAR_WAIT ;  /* 0x0000000000007dc7 */ /* 0x000fe20008000000 */
[----:B------:R-:W-:Y:S01]  /*18f0*/  CCTL.IVALL ;  /* 0x00000000ff00798f */ /* 0x000fe20002000000 */
[----:B------:R-:W-:Y:S05]  /*1900*/  BRA `(.L_x_22) ;  /* 0x0000000000047947 */ /* 0x000fea0003800000 */
.L_x_21:
[----:B------:R-:W-:Y:S06]  /*1910*/  BAR.SYNC.DEFER_BLOCKING 0x0 ;  /* 0x0000000000007b1d */ /* 0x000fec0000010000 */
.L_x_22:
[----:B------:R-:W-:Y:S05]  /*1920*/  BRA.U UP0, `(.L_x_23) ;  /* 0x0000001900887547 */ /* 0x000fea000b800000 */
[----:B------:R-:W2:Y:S01]  /*1930*/  LDCU UR6, c[0x0][0x38c] ;  /* 0x00007180ff0677ac */ /* 0x000ea20008000800 */
[----:B------:R-:W-:Y:S01]  /*1940*/  PLOP3.LUT P1, PT, PT, PT, UP4, 0x80, 0x8 ;  /* 0x000000000008781c */ /* 0x000fe20003f2f048 */
[----:B------:R-:W-:Y:S01]  /*1950*/  IMAD.MOV.U32 R12, RZ, RZ, 0x1 ;  /* 0x00000001ff0c7424 */ /* 0x000fe200078e00ff */
[----:B------:R-:W-:Y:S01]  /*1960*/  ISETP.NE.AND P2, PT, R0, RZ, P3 ;  /* 0x000000ff0000720c */ /* 0x000fe20001f45270 */
[----:B------:R-:W-:Y:S01]  /*1970*/  USHF.L.U32 UR7, UR22, 0x7, URZ ;  /* 0x0000000716077899 */ /* 0x000fe200080006ff */
[----:B------:R-:W-:Y:S01]  /*1980*/  PLOP3.LUT P1, PT, P1, PT, PT, 0x8, 0x80 ;  /* 0x000000000080781c */ /* 0x000fe20000f2e170 */
[----:B------:R-:W-:Y:S01]  /*1990*/  UMOV UR13, 0x400 ;  /* 0x00000400000d7882 */ /* 0x000fe20000000000 */
[----:B------:R-:W-:Y:S01]  /*19a0*/  UISETP.NE.AND UP1, UPT, UR20, URZ, UPT ;  /* 0x000000ff1400728c */ /* 0x000fe2000bf25270 */
[----:B------:R-:W-:Y:S01]  /*19b0*/  CS2R R10, SRZ ;  /* 0x00000000000a7805 */ /* 0x000fe2000001ff00 */
[----:B------:R-:W-:Y:S01]  /*19c0*/  ULEA UR13, UR58, UR13, 0x18 ;  /* 0x0000000d3a0d7291 */ /* 0x000fe2000f8ec0ff */
[----:B------:R-:W-:Y:S01]  /*19d0*/  IMAD.MOV.U32 R9, RZ, RZ, RZ ;  /* 0x000000ffff097224 */ /* 0x000fe200078e00ff */
[----:B------:R-:W3:Y:S01]  /*19e0*/  LDCU UR39, c[0x0][0x370] ;  /* 0x00006e00ff2777ac */ /* 0x000ee20008000800 */
[----:B------:R-:W-:Y:S01]  /*19f0*/  IMAD.MOV.U32 R8, RZ, RZ, 0x1 ;  /* 0x00000001ff087424 */ /* 0x000fe200078e00ff */
[----:B------:R-:W4:Y:S01]  /*1a00*/  LDCU.64 UR26, c[0x0][0x348] ;  /* 0x00006900ff1a77ac */ /* 0x000f220008000a00 */
[----:B--2---:R-:W-:-:S02]  /*1a10*/  UIADD3 UR5, UPT, UPT, UR6, 0x3f, URZ ;  /* 0x0000003f06057890 */ /* 0x004fc4000fffe0ff */
[----:B------:R-:W-:Y:S02]  /*1a20*/  UIADD3 UR46, UPT, UPT, UR6, 0x7e, URZ ;  /* 0x0000007e062e7890 */ /* 0x000fe4000fffe0ff */
[----:B------:R-:W-:Y:S02]  /*1a30*/  USHF.R.S32.HI UR4, URZ, 0x1f, UR5 ;  /* 0x0000001fff047899 */ /* 0x000fe40008011405 */
[----:B------:R-:W-:Y:S02]  /*1a40*/  USHF.L.U32 UR47, UR22, 0x6, URZ ;  /* 0x00000006162f7899 */ /* 0x000fe400080006ff */
[----:B------:R-:W-:Y:S02]  /*1a50*/  ULEA.HI UR4, UR4, UR5, URZ, 0x6 ;  /* 0x0000000504047291 */ /* 0x000fe4000f8f30ff */
[----:B------:R-:W-:Y:S02]  /*1a60*/  UIADD3 UR5, UPT, UPT, UR6, -0x1, URZ ;  /* 0xffffffff06057890 */ /* 0x000fe4000fffe0ff */
[----:B------:R-:W-:-:S02]  /*1a70*/  USHF.R.S32.HI UR41, URZ, 0x6, UR4 ;  /* 0x00000006ff297899 */ /* 0x000fc40008011404 */
[----:B------:R-:W-:Y:S02]  /*1a80*/  UISETP.GE.U32.AND UP2, UPT, UR5, -0x7f, UPT ;  /* 0xffffff810500788c */ /* 0x000fe4000bf46070 */
[----:B------:R-:W-:Y:S02]  /*1a90*/  UISETP.LT.U32.AND UP0, UPT, UR41, 0x10, UPT ;  /* 0x000000102900788c */ /* 0x000fe4000bf01070 */
[----:B------:R-:W-:Y:S02]  /*1aa0*/  ULOP3.LUT UR5, UR7, 0x80, URZ, 0xc0, !UPT ;  /* 0x0000008007057892 */ /* 0x000fe4000f8ec0ff */
[----:B------:R-:W-:Y:S01]  /*1ab0*/  USEL UR40, UR41, 0x10, UP0 ;  /* 0x0000001029287887 */ /* 0x000fe20008000000 */
[----:B------:R-:W2:Y:S03]  /*1ac0*/  LDCU UR38, c[0x0][0x374] ;  /* 0x00006e80ff2677ac */ /* 0x000ea60008000800 */
[----:B------:R-:W-:-:S02]  /*1ad0*/  UIADD3 UR4, UPT, UPT, UR40, -0x1, URZ ;  /* 0xffffffff28047890 */ /* 0x000fc4000fffe0ff */
[----:B------:R-:W-:Y:S02]  /*1ae0*/  @UP2 UIADD3 UR4, UPT, UPT, UR40, URZ, URZ ;  /* 0x000000ff28042290 */ /* 0x000fe4000fffe0ff */
[----:B------:R-:W-:Y:S02]  /*1af0*/  USEL UR21, UR56, 0x2, UP1 ;  /* 0x0000000238157887 */ /* 0x000fe40008800000 */
[----:B------:R-:W-:Y:S02]  /*1b00*/  UIADD3 UR30, UPT, UPT, UR13, 0x16400, UR28 ;  /* 0x000164000d1e7890 */ /* 0x000fe4000fffe01c */
[----:B------:R-:W-:Y:S02]  /*1b10*/  ULEA.HI UR43, UR28, UR5, URZ, 0x1a ;  /* 0x000000051c2b7291 */ /* 0x000fe4000f8fd0ff */
[----:B------:R-:W-:Y:S02]  /*1b20*/  UIADD3 UR44, UPT, UPT, UR41, -UR40, URZ ;  /* 0x80000028292c7290 */ /* 0x000fe4000fffe0ff */
[----:B------:R-:W-:-:S02]  /*1b30*/  UIADD3 UR29, UPT, UPT, UR4, 0x1, URZ ;  /* 0x00000001041d7890 */ /* 0x000fc4000fffe0ff */
[----:B------:R-:W-:Y:S01]  /*1b40*/  UIADD3 UR42, UPT, UPT, -UR4, URZ, URZ ;  /* 0x000000ff042a7290 */ /* 0x000fe2000fffe1ff */
[----:B--234-:R-:W-:-:S11]  /*1b50*/  UMOV UR6, URZ ;  /* 0x000000ff00067c82 */ /* 0x01cfd60008000000 */
.L_x_43:
[----:B------:R-:W-:-:S09]  /*1b60*/  UISETP.NE.AND UP0, UPT, UR58, URZ, UPT ;  /* 0x000000ff3a00728c */ /* 0x000fd2000bf05270 */
[----:B-1----:R-:W-:Y:S05]  /*1b70*/  BRA.U UP0, `(.L_x_24) ;  /* 0x0000000100287547 */ /* 0x002fea000b800000 */
[----:B------:R-:W-:Y:S02]  /*1b80*/  LEA R0, R9, UR13, 0x3 ;  /* 0x0000000d09007c11 */ /* 0x000fe4000f8e18ff */
[----:B------:R-:W-:-:S04]  /*1b90*/  SHF.L.U32 R3, R8, 0x1f, RZ ;  /* 0x0000001f08037819 */ /* 0x000fc800000006ff */
[----:B------:R-:W2:Y:S02]  /*1ba0*/  SYNCS.PHASECHK.TRANS64.TRYWAIT P0, [R0+URZ+0x1c0], R3 ;  /* 0x0001c003000075a7 */ /* 0x000ea400080011ff */
[----:B--2---:R-:W-:Y:S05]  /*1bb0*/  @!P0 BRA `(.L_x_25) ;  /* 0x0000008800cc8947 */ /* 0x004fea0003800000 */
.L_x_156:
[----:B------:R3:W-:Y:S01]  /*1bc0*/  SYNCS.ARRIVE.TRANS64.A1T0 RZ, [R0+URZ+0x1b0], RZ ;  /* 0x0001b0ff00ff79a7 */ /* 0x0007e200081000ff */
[----:B------:R-:W-:-:S05]  /*1bd0*/  VIADD R9, R9, 0x1 ;  /* 0x0000000109097836 */ /* 0x000fca0000000000 */
[----:B------:R-:W-:-:S04]  /*1be0*/  ISETP.NE.AND P0, PT, R9, 0x2, PT ;  /* 0x000000020900780c */ /* 0x000fc80003f05270 */
[----:B--2---:R-:W-:Y:S02]  /*1bf0*/  SEL R3, RZ, 0x1, P0 ;  /* 0x00000001ff037807 */ /* 0x004fe40000000000 */
[----:B------:R-:W-:Y:S02]  /*1c00*/  SEL R9, R9, RZ, P0 ;  /* 0x000000ff09097207 */ /* 0x000fe40000000000 */
[----:B------:R-:W-:-:S07]  /*1c10*/  LOP3.LUT R8, R8, R3, RZ, 0x3c, !PT ;  /* 0x0000000308087212 */ /* 0x000fce00078e3cff */
.L_x_24:
[----:B------:R-:W-:Y:S01]  /*1c20*/  ULEA UR4, UR6, UR13, 0x3 ;  /* 0x0000000d06047291 */ /* 0x000fe2000f8e18ff */
[----:B---3--:R-:W-:Y:S01]  /*1c30*/  SHF.L.U32 R0, R12, 0x1f, RZ ;  /* 0x0000001f0c007819 */ /* 0x008fe200000006ff */
[----:B------:R-:W-:Y:S02]  /*1c40*/  UISETP.GE.U32.AND UP0, UPT, UR46, 0x7f, UPT ;  /* 0x0000007f2e00788c */ /* 0x000fe4000bf06070 */
[----:B------:R-:W-:Y:S01]  /*1c50*/  ULEA UR19, UR34, UR43, 0x8 ;  /* 0x0000002b22137291 */ /* 0x000fe2000f8e40ff */
[----:B------:R-:W-:-:S04]  /*1c60*/  UMOV UR7, URZ ;  /* 0x000000ff00077c82 */ /* 0x000fc80008000000 */
[----:B------:R2:W3:Y:S01]  /*1c70*/  SYNCS.PHASECHK.TRANS64.TRYWAIT P0, [UR4+0x80], R0 ;  /* 0x00008000ff0075a7 */ /* 0x0004e20008001104 */
[----:B------:R-:W-:-:S04]  /*1c80*/  ULEA.HI UR4, UR32, UR32, URZ, 0x1 ;  /* 0x0000002020047291 */ /* 0x000fc8000f8f08ff */
[----:B------:R-:W-:-:S04]  /*1c90*/  USHF.L.U32 UR4, UR4, 0x6, URZ ;  /* 0x0000000604047899 */ /* 0x000fc800080006ff */
[----:B------:R-:W-:-:S04]  /*1ca0*/  ULOP3.LUT UR35, UR4, 0xffffff80, URZ, 0xc0, !UPT ;  /* 0xffffff8004237892 */ /* 0x000fc8000f8ec0ff */
[----:B------:R-:W-:Y:S01]  /*1cb0*/  ULOP3.LUT UR35, UR35, 0x40, UR47, 0xf8, !UPT ;  /* 0x0000004023237892 */ /* 0x000fe2000f8ef82f */
[----:B------:R-:W-:Y:S11]  /*1cc0*/  BRA.U !UP0, `(.L_x_26) ;  /* 0x0000000108c47547 */ /* 0x000ff6000b800000 */
[----:B------:R-:W-:Y:S01]  /*1cd0*/  UMOV UR10, UR42 ;  /* 0x0000002a000a7c82 */ /* 0x000fe20008000000 */
[----:B------:R-:W-:Y:S01]  /*1ce0*/  UMOV UR4, UR6 ;  /* 0x0000000600047c82 */ /* 0x000fe20008000000 */
[----:B------:R-:W-:-:S05]  /*1cf0*/  UMOV UR34, URZ ;  /* 0x000000ff00227c82 */ /* 0x000fca0008000000 */
.L_x_32:
[----:B------:R-:W-:Y:S01]  /*1d00*/  ULEA UR33, UR4, UR13, 0x3 ;  /* 0x0000000d04217291 */ /* 0x000fe2000f8e18ff */
[----:B------:R-:W-:Y:S01]  /*1d10*/  @P3 MOV R2, 0x6000 ;  /* 0x0000600000023802 */ /* 0x000fe20000000f00 */
[----:B-1-34-:R-:W-:Y:S10]  /*1d20*/  @P0 BRA `(.L_x_27) ;  /* 0x00000000000c0947 */ /* 0x01aff40003800000 */
[----:B------:R-:W-:-:S04]  /*1d30*/  SHF.L.U32 R3, R12, 0x1f, RZ ;  /* 0x0000001f0c037819 */ /* 0x000fc800000006ff */
[----:B------:R-:W3:Y:S02]  /*1d40*/  SYNCS.PHASECHK.TRANS64.TRYWAIT P0, [UR33+0x80], R3 ;  /* 0x00008003ff0075a7 */ /* 0x000ee40008001121 */
[----:B---3--:R-:W-:Y:S05]  /*1d50*/  @!P0 BRA `(.L_x_28) ;  /* 0x0000008800788947 */ /* 0x008fea0003800000 */
.L_x_27:
[----:B------:R3:W-:Y:S01]  /*1d60*/  @P3 SYNCS.ARRIVE.TRANS64 RZ, [UR33], R2 ;  /* 0x00000002ffff39a7 */ /* 0x0007e20008000021 */
[----:B------:R-:W-:Y:S02]  /*1d70*/  ULOP3.LUT UR5, UR21, 0x2, URZ, 0xfc, !UPT ;  /* 0x0000000215057892 */ /* 0x000fe4000f8efcff */
[----:B------:R-:W-:Y:S02]  /*1d80*/  UIADD3 UR10, UPT, UPT, UR10, 0x1, URZ ;  /* 0x000000010a0a7890 */ /* 0x000fe4000fffe0ff */
[----:B------:R-:W-:Y:S02]  /*1d90*/  UISETP.NE.AND UP0, UPT, UR5, 0x2, UPT ;  /* 0x000000020500788c */ /* 0x000fe4000bf05270 */
[----:B------:R-:W-:-:S07]  /*1da0*/  UISETP.NE.AND UP2, UPT, UR10, 0x1, UPT ;  /* 0x000000010a00788c */ /* 0x000fce000bf45270 */
[----:B------:R-:W-:Y:S05]  /*1db0*/  BRA.U UP0, `(.L_x_29) ;  /* 0x0000000100047547 */ /* 0x000fea000b800000 */
[----:B-1----:R-:W-:Y:S05]  /*1dc0*/  BPT.TRAP 0x1 ;  /* 0x000000040000795c */ /* 0x002fea0000300000 */
.L_x_29:
[----:B------:R-:W-:Y:S04]  /*1dd0*/  BSSY.RECONVERGENT B0, `(.L_x_30) ;  /* 0x0000003000007945 */ /* 0x000fe80003800200 */
[----:B------:R-:W-:Y:S05]  /*1de0*/  @!P2 BRA `(.L_x_31) ;  /* 0x000000000004a947 */ /* 0x000fea0003800000 */
[----:B-1----:R-:W-:Y:S05]  /*1df0*/  BPT.TRAP 0x1 ;  /* 0x000000040000795c */ /* 0x002fea0000300000 */
.L_x_31:
[----:B-1----:R-:W-:Y:S05]  /*1e00*/  BSYNC.RECONVERGENT B0 ;  /* 0x0000000000007941 */ /* 0x002fea0003800200 */
.L_x_30:
[----:B------:R-:W-:Y:S02]  /*1e10*/  UIADD3 UR5, UPT, UPT, UR4, 0x1, URZ ;  /* 0x0000000104057890 */ /* 0x000fe4000fffe0ff */
[----:B------:R-:W-:Y:S02]  /*1e20*/  ULEA UR32, UR4, UR13, 0xc ;  /* 0x0000000d04207291 */ /* 0x000fe4000f8e60ff */
[----:B------:R-:W-:Y:S02]  /*1e30*/  UISETP.NE.AND UP0, UPT, UR5, 0x10, UPT ;  /* 0x000000100500788c */ /* 0x000fe4000bf05270 */
[----:B------:R-:W-:Y:S02]  /*1e40*/  UIADD3 UR8, UP1, UPT, UR26, 0x80, URZ ;  /* 0x000000801a087890 */ /* 0x000fe4000ff3e0ff */
[----:B------:R-:W-:Y:S02]  /*1e50*/  USEL UR7, URZ, 0x1, UP0 ;  /* 0x00000001ff077887 */ /* 0x000fe40008000000 */
[----:B------:R-:W-:-:S02]  /*1e60*/  USEL UR6, UR5, URZ, UP0 ;  /* 0x000000ff05067287 */ /* 0x000fc40008000000 */
[----:B------:R-:W-:Y:S02]  /*1e70*/  ULEA UR16, UR4, UR28, 0xd ;  /* 0x0000001c04107291 */ /* 0x000fe4000f8e68ff */
[----:B------:R-:W-:Y:S01]  /*1e80*/  ULEA UR5, UR6, UR13, 0x3 ;  /* 0x0000000d06057291 */ /* 0x000fe2000f8e18ff */
[----:B------:R-:W-:Y:S01]  /*1e90*/  LOP3.LUT R12, R12, UR7, RZ, 0x3c, !PT ;  /* 0x000000070c0c7c12 */ /* 0x000fe2000f8e3cff */
[----:B------:R-:W-:Y:S02]  /*1ea0*/  UIADD3 UR4, UP0, UPT, UR26, 0x180, URZ ;  /* 0x000001801a047890 */ /* 0x000fe4000ff1e0ff */
[----:B------:R-:W-:Y:S01]  /*1eb0*/  ULOP3.LUT UR33, UR33, 0xfefffff8, URZ, 0xc0, !UPT ;  /* 0xfefffff821217892 */ /* 0x000fe2000f8ec0ff */
[----:B--2---:R-:W-:Y:S01]  /*1ec0*/  SHF.L.U32 R0, R12, 0x1f, RZ ;  /* 0x0000001f0c007819 */ /* 0x004fe200000006ff */
[----:B------:R-:W-:Y:S02]  /*1ed0*/  UIADD3.X UR9, UPT, UPT, URZ, UR27, URZ, UP1, !UPT ;  /* 0x0000001bff097290 */ /* 0x000fe40008ffe4ff */
[----:B------:R-:W-:Y:S01]  /*1ee0*/  UIADD3 UR32, UPT, UPT, UR32, 0x6400, URZ ;  /* 0x0000640020207890 */ /* 0x000fe2000fffe0ff */
[----:B------:R4:W1:Y:S01]  /*1ef0*/  SYNCS.PHASECHK.TRANS64.TRYWAIT P0, [UR5+0x80], R0 ;  /* 0x00008000ff0075a7 */ /* 0x0008620008001105 */
[----:B------:R-:W-:-:S02]  /*1f00*/  UIADD3 UR16, UPT, UPT, UR13, 0x16400, UR16 ;  /* 0x000164000d107890 */ /* 0x000fc4000fffe010 */
[----:B------:R-:W-:Y:S02]  /*1f10*/  UIADD3.X UR5, UPT, UPT, URZ, UR27, URZ, UP0, !UPT ;  /* 0x0000001bff057290 */ /* 0x000fe400087fe4ff */
[----:B------:R-:W-:Y:S01]  /*1f20*/  UPRMT UR7, URZ, 0x5410, UR24 ;  /* 0x00005410ff077896 */ /* 0x000fe20008000018 */
[----:B------:R-:W-:Y:S01]  /*1f30*/  UMOV UR14, 0x0 ;  /* 0x00000000000e7882 */ /* 0x000fe20000000000 */
[----:B------:R-:W-:Y:S01]  /*1f40*/  UMOV UR15, 0x10000000 ;  /* 0x10000000000f7882 */ /* 0x000fe20000000000 */
[----:B------:R-:W-:Y:S01]  /*1f50*/  UMOV UR18, UR34 ;  /* 0x0000002200127c82 */ /* 0x000fe20008000000 */
[----:B------:R-:W-:Y:S01]  /*1f60*/  UMOV UR20, UR36 ;  /* 0x0000002400147c82 */ /* 0x000fe20008000000 */
[----:B------:R-:W-:Y:S01]  /*1f70*/  UMOV UR17, UR33 ;  /* 0x0000002100117c82 */ /* 0x000fe20008000000 */
[----:B------:R2:W-:Y:S03]  /*1f80*/  UTMALDG.3D.2CTA [UR32], [UR8], desc[UR14] ;  /* 0x00000e20080075b4 */ /* 0x0005e60008211000 */
[----:B------:R3:W-:Y:S01]  /*1f90*/  UTMALDG.3D.MULTICAST.2CTA [UR16], [UR4], UR7, desc[UR14] ;  /* 0x00000e10040073b4 */ /* 0x0007e20008211807 */
[----:B--2---:R-:W-:Y:S01]  /*1fa0*/  UIADD3 UR34, UPT, UPT, UR34, 0x40, URZ ;  /* 0x0000004022227890 */ /* 0x004fe2000fffe0ff */
[----:B---3--:R-:W-:Y:S01]  /*1fb0*/  UMOV UR7, UR29 ;  /* 0x0000001d00077c82 */ /* 0x008fe20008000000 */
[----:B------:R-:W-:Y:S01]  /*1fc0*/  UMOV UR4, UR6 ;  /* 0x0000000600047c82 */ /* 0x000fe20008000000 */
[----:B------:R-:W-:Y:S09]  /*1fd0*/  BRA.U UP2, `(.L_x_32) ;  /* 0xfffffffd02487547 */ /* 0x000ff2000b83ffff */
.L_x_26:
[----:B------:R-:W-:Y:S01]  /*1fe0*/  ULEA UR4, UR6, UR13, 0x3 ;  /* 0x0000000d06047291 */ /* 0x000fe2000f8e18ff */
[----:B--2-4-:R-:W-:Y:S01]  /*1ff0*/  SHF.L.U32 R0, R12, 0x1f, RZ ;  /* 0x0000001f0c007819 */ /* 0x014fe200000006ff */
[----:B------:R-:W-:Y:S01]  /*2000*/  @!P1 SYNCS.ARRIVE.TRANS64.A1T0 RZ, [UR13+0x148], RZ ;  /* 0x000148ffffff99a7 */ /* 0x000fe2000810000d */
[----:B------:R-:W-:-:S06]  /*2010*/  UISETP.GT.AND UP0, UPT, UR41, UR40, UPT ;  /* 0x000000282900728c */ /* 0x000fcc000bf04270 */
[----:B-1-3--:R1:W2:Y:S03]  /*2020*/  SYNCS.PHASECHK.TRANS64.TRYWAIT P0, [UR4+0x80], R0 ;  /* 0x00008000ff0075a7 */ /* 0x00a2a60008001104 */
[----:B------:R-:W-:Y:S05]  /*2030*/  BRA.U !UP0, `(.L_x_33) ;  /* 0x0000000108c07547 */ /* 0x000fea000b800000 */
[----:B------:R-:W-:Y:S01]  /*2040*/  UIADD3 UR25, UPT, UPT, UR44, UR7, URZ ;  /* 0x000000072c197290 */ /* 0x000fe2000fffe0ff */
[----:B------:R-:W-:-:S11]  /*2050*/  UMOV UR4, UR6 ;  /* 0x0000000600047c82 */ /* 0x000fd60008000000 */
.L_x_39:
[----:B------:R-:W-:Y:S01]  /*2060*/  ULEA UR9, UR4, UR13, 0x3 ;  /* 0x0000000d04097291 */ /* 0x000fe2000f8e18ff */
[----:B--2---:R-:W-:Y:S01]  /*2070*/  @P3 MOV R2, 0x6000 ;  /* 0x0000600000023802 */ /* 0x004fe20000000f00 */
[----:B--234-:R-:W-:Y:S10]  /*2080*/  @P0 BRA `(.L_x_34) ;  /* 0x00000000000c0947 */ /* 0x01cff40003800000 */
[----:B------:R-:W-:-:S04]  /*2090*/  SHF.L.U32 R3, R12, 0x1f, RZ ;  /* 0x0000001f0c037819 */ /* 0x000fc800000006ff */
[----:B------:R-:W2:Y:S02]  /*20a0*/  SYNCS.PHASECHK.TRANS64.TRYWAIT P0, [UR9+0x80], R3 ;  /* 0x00008003ff0075a7 */ /* 0x000ea40008001109 */
[----:B--2---:R-:W-:Y:S05]  /*20b0*/  @!P0 BRA `(.L_x_35) ;  /* 0x0000008400b88947 */ /* 0x004fea0003800000 */
.L_x_34:
[----:B------:R2:W-:Y:S01]  /*20c0*/  @P3 SYNCS.ARRIVE.TRANS64 RZ, [UR9], R2 ;  /* 0x00000002ffff39a7 */ /* 0x0005e20008000009 */
[----:B------:R-:W-:-:S04]  /*20d0*/  ULOP3.LUT UR5, UR21, 0x2, URZ, 0xfc, !UPT ;  /* 0x0000000215057892 */ /* 0x000fc8000f8efcff */
[----:B------:R-:W-:-:S09]  /*20e0*/  UISETP.NE.AND UP0, UPT, UR5, 0x2, UPT ;  /* 0x000000020500788c */ /* 0x000fd2000bf05270 */
[----:B------:R-:W-:Y:S05]  /*20f0*/  BRA.U UP0, `(.L_x_36) ;  /* 0x0000000100047547 */ /* 0x000fea000b800000 */
[----:B------:R-:W-:Y:S05]  /*2100*/  BPT.TRAP 0x1 ;  /* 0x000000040000795c */ /* 0x000fea0000300000 */
.L_x_36:
[----:B------:R-:W-:Y:S04]  /*2110*/  BSSY.RECONVERGENT B0, `(.L_x_37) ;  /* 0x0000003000007945 */ /* 0x000fe80003800200 */
[----:B------:R-:W-:Y:S05]  /*2120*/  @!P2 BRA `(.L_x_38) ;  /* 0x000000000004a947 */ /* 0x000fea0003800000 */
[----:B------:R-:W-:Y:S05]  /*2130*/  BPT.TRAP 0x1 ;  /* 0x000000040000795c */ /* 0x000fea0000300000 */
.L_x_38:
[----:B------:R-:W-:Y:S05]  /*2140*/  BSYNC.RECONVERGENT B0 ;  /* 0x0000000000007941 */ /* 0x000fea0003800200 */
.L_x_37:
[----:B------:R-:W-:Y:S02]  /*2150*/  UIADD3 UR5, UPT, UPT, UR4, 0x1, URZ ;  /* 0x0000000104057890 */ /* 0x000fe4000fffe0ff */
[----:B------:R-:W-:Y:S02]  /*2160*/  USHF.L.U32 UR10, UR7, 0x6, URZ ;  /* 0x00000006070a7899 */ /* 0x000fe400080006ff */
[----:B------:R-:W-:Y:S02]  /*2170*/  UISETP.NE.AND UP0, UPT, UR5, 0x10, UPT ;  /* 0x000000100500788c */ /* 0x000fe4000bf05270 */
[----:B------:R-:W-:Y:S02]  /*2180*/  UIADD3 UR7, UPT, UPT, UR7, 0x1, URZ ;  /* 0x0000000107077890 */ /* 0x000fe4000fffe0ff */
[----:B------:R-:W-:Y:S02]  /*2190*/  USEL UR8, URZ, 0x1, UP0 ;  /* 0x00000001ff087887 */ /* 0x000fe40008000000 */
[----:B------:R-:W-:-:S02]  /*21a0*/  USEL UR6, UR5, URZ, UP0 ;  /* 0x000000ff05067287 */ /* 0x000fc40008000000 */
[----:B------:R-:W-:Y:S02]  /*21b0*/  UIADD3 UR22, UP0, UPT, UR26, 0x180, URZ ;  /* 0x000001801a167890 */ /* 0x000fe4000ff1e0ff */
[----:B------:R-:W-:Y:S01]  /*21c0*/  LOP3.LUT R12, R12, UR8, RZ, 0x3c, !PT ;  /* 0x000000080c0c7c12 */ /* 0x000fe2000f8e3cff */
[----:B------:R-:W-:Y:S02]  /*21d0*/  ULEA UR8, UR4, UR13, 0xc ;  /* 0x0000000d04087291 */ /* 0x000fe4000f8e60ff */
[----:B------:R-:W-:Y:S01]  /*21e0*/  UIADD3 UR14, UP1, UPT, UR26, 0x80, URZ ;  /* 0x000000801a0e7890 */ /* 0x000fe2000ff3e0ff */
[----:B-1----:R-:W-:Y:S01]  /*21f0*/  SHF.L.U32 R0, R12, 0x1f, RZ ;  /* 0x0000001f0c007819 */ /* 0x002fe200000006ff */
[----:B------:R-:W-:Y:S02]  /*2200*/  UIADD3.X UR23, UPT, UPT, URZ, UR27, URZ, UP0, !UPT ;  /* 0x0000001bff177290 */ /* 0x000fe400087fe4ff */
[----:B------:R-:W-:Y:S02]  /*2210*/  UISETP.NE.AND UP0, UPT, UR7, UR25, UPT ;  /* 0x000000190700728c */ /* 0x000fe4000bf05270 */
[----:B------:R-:W-:-:S02]  /*2220*/  ULEA UR5, UR6, UR13, 0x3 ;  /* 0x0000000d06057291 */ /* 0x000fc4000f8e18ff */
[----:B------:R-:W-:Y:S02]  /*2230*/  ULOP3.LUT UR9, UR9, 0xfefffff8, URZ, 0xc0, !UPT ;  /* 0xfefffff809097892 */ /* 0x000fe4000f8ec0ff */
[----:B------:R-:W-:Y:S02]  /*2240*/  ULEA UR16, UR4, UR30, 0xd ;  /* 0x0000001e04107291 */ /* 0x000fe4000f8e68ff */
[----:B------:R-:W-:Y:S02]  /*2250*/  UIADD3 UR8, UPT, UPT, UR8, 0x6400, URZ ;  /* 0x0000640008087890 */ /* 0x000fe4000fffe0ff */
[----:B------:R-:W-:Y:S01]  /*2260*/  UIADD3.X UR15, UPT, UPT, URZ, UR27, URZ, UP1, !UPT ;  /* 0x0000001bff0f7290 */ /* 0x000fe20008ffe4ff */
[----:B------:R3:W4:Y:S01]  /*2270*/  SYNCS.PHASECHK.TRANS64.TRYWAIT P0, [UR5+0x80], R0 ;  /* 0x00008000ff0075a7 */ /* 0x0007220008001105 */
[----:B------:R-:W-:Y:S01]  /*2280*/  UPRMT UR4, URZ, 0x5410, UR24 ;  /* 0x00005410ff047896 */ /* 0x000fe20008000018 */
[----:B------:R-:W-:Y:S01]  /*2290*/  UMOV UR32, 0x0 ;  /* 0x0000000000207882 */ /* 0x000fe20000000000 */
[----:B------:R-:W-:Y:S01]  /*22a0*/  UMOV UR33, 0x10000000 ;  /* 0x1000000000217882 */ /* 0x000fe20000000000 */
[----:B------:R-:W-:Y:S01]  /*22b0*/  UMOV UR11, UR35 ;  /* 0x00000023000b7c82 */ /* 0x000fe20008000000 */
[----:B------:R-:W-:Y:S01]  /*22c0*/  UMOV UR12, UR36 ;  /* 0x00000024000c7c82 */ /* 0x000fe20008000000 */
[----:B------:R-:W-:Y:S01]  /*22d0*/  UMOV UR20, UR36 ;  /* 0x0000002400147c82 */ /* 0x000fe20008000000 */
[----:B------:R-:W-:Y:S01]  /*22e0*/  UMOV UR17, UR9 ;  /* 0x0000000900117c82 */ /* 0x000fe20008000000 */
[----:B------:R-:W-:Y:S01]  /*22f0*/  UMOV UR18, UR10 ;  /* 0x0000000a00127c82 */ /* 0x000fe20008000000 */
[----:B------:R-:W-:Y:S01]  /*2300*/  UTMALDG.3D.2CTA [UR8], [UR14], desc[UR32] ;  /* 0x000020080e0075b4 */ /* 0x000fe20008211000 */
[----:B------:R1:W-:Y:S02]  /*2310*/  UTMALDG.3D.MULTICAST.2CTA [UR16], [UR22], UR4, desc[UR32] ;  /* 0x00002010160073b4 */ /* 0x0003e40008211804 */
[----:B-1----:R-:W-:Y:S01]  /*2320*/  UMOV UR4, UR6 ;  /* 0x0000000600047c82 */ /* 0x002fe20008000000 */
[----:B------:R-:W-:Y:S05]  /*2330*/  BRA.U UP0, `(.L_x_39) ;  /* 0xfffffffd00487547 */ /* 0x000fea000b83ffff */
.L_x_33:
[C---:B------:R-:W-:Y:S01]  /*2340*/  LEA R3, R11.reuse, UR13, 0x3 ;  /* 0x0000000d0b037c11 */ /* 0x040fe2000f8e18ff */
[----:B------:R-:W-:Y:S01]  /*2350*/  NOP ;  /* 0x0000000000007918 */ /* 0x000fe20000000000 */
[----:B-1-3--:R-:W-:Y:S02]  /*2360*/  SHF.L.U32 R0, R10, 0x1f, RZ ;  /* 0x0000001f0a007819 */ /* 0x00afe400000006ff */
[----:B------:R-:W-:Y:S02]  /*2370*/  LEA R5, R11, UR13, 0x4 ;  /* 0x0000000d0b057c11 */ /* 0x000fe4000f8e20ff */
[----:B--2-4-:R-:W1:Y:S02]  /*2380*/  SYNCS.PHASECHK.TRANS64.TRYWAIT P0, [R3+URZ+0x150], R0 ;  /* 0x00015000030075a7 */ /* 0x014e6400080011ff */
[----:B-1----:R-:W-:Y:S05]  /*2390*/  @!P0 BRA `(.L_x_40) ;  /* 0x0000008400188947 */ /* 0x002fea0003800000 */
.L_x_159:
[----:B------:R-:W2:Y:S01]  /*23a0*/  LDS.128 R4, [R5+0x1e0] ;  /* 0x0001e00005047984 */ /* 0x000ea20000000c00 */
[----:B------:R-:W-:Y:S01]  /*23b0*/  UISETP.GE.AND UP0, UPT, UR45, 0x1, UPT ;  /* 0x000000012d00788c */ /* 0x000fe2000bf06270 */
[----:B------:R-:W-:Y:S01]  /*23c0*/  @!PT LDS RZ, [RZ] ;  /* 0x00000000fffff984 */ /* 0x000fe20000000800 */
[----:B------:R-:W-:Y:S01]  /*23d0*/  @!PT LDS RZ, [RZ] ;  /* 0x00000000fffff984 */ /* 0x000fe20000000800 */
[----:B------:R-:W-:Y:S01]  /*23e0*/  @!PT LDS RZ, [RZ] ;  /* 0x00000000fffff984 */ /* 0x000fe20000000800 */
[----:B------:R-:W-:Y:S01]  /*23f0*/  @!PT LDS RZ, [RZ] ;  /* 0x00000000fffff984 */ /* 0x000fe20000000800 */
[----:B------:R3:W-:Y:S06]  /*2400*/  MEMBAR.ALL.CTA ;  /* 0x0000000000007992 */ /* 0x0007ec0000008000 */
[----:B---3--:R-:W3:Y:S01]  /*2410*/  FENCE.VIEW.ASYNC.S ;  /* 0x00000000000073c6 */ /* 0x008ee20000000000 */
[----:B--2---:R-:W-:-:S13]  /*2420*/  LOP3.LUT P0, RZ, R6, 0x1, RZ, 0xc0, !PT ;  /* 0x0000000106ff7812 */ /* 0x004fda000780c0ff */
[----:B---3--:R-:W-:Y:S01]  /*2430*/  VOTEU.ANY UP1, P0 ;  /* 0x0000000000ff7886 */ /* 0x008fe20000020100 */
[----:B------:R-:W-:-:S13]  /*2440*/  PLOP3.LUT P0, PT, PT, PT, UP1, 0x80, 0x8 ;  /* 0x000000000008781c */ /* 0x000fda0003f0f018 */
[----:B-1----:R-:W-:Y:S02]  /*2450*/  @P0 LOP3.LUT R0, R5, 0xffff, RZ, 0xc0, !PT ;  /* 0x0000ffff05000812 */ /* 0x002fe400078ec0ff */
[----:B------:R-:W-:Y:S02]  /*2460*/  @P0 MOV R2, R4 ;  /* 0x0000000400020202 */ /* 0x000fe40000000f00 */
[----:B------:R-:W-:Y:S01]  /*2470*/  @P0 R2UR UR5, R0 ;  /* 0x00000000000502ca */ /* 0x000fe200000e0000 */
[----:B------:R-:W-:Y:S01]  /*2480*/  VIADD R0, R3, 0x160 ;  /* 0x0000016003007836 */ /* 0x000fe20000000000 */
[----:B------:R-:W-:Y:S02]  /*2490*/  @P0 SHF.R.U32.HI R4, RZ, 0x10, R5 ;  /* 0x00000010ff040819 */ /* 0x000fe40000011605 */
[----:B------:R-:W-:Y:S02]  /*24a0*/  @P0 R2UR UR7, R2 ;  /* 0x00000000020702ca */ /* 0x000fe400000e0000 */
[----:B------:R-:W-:-:S02]  /*24b0*/  PRMT R0, RZ, 0x654, R0 ;  /* 0x00000654ff007816 */ /* 0x000fc40000000000 */
[----:B------:R-:W-:Y:S02]  /*24c0*/  @P0 R2UR UR4, R4 ;  /* 0x00000000040402ca */ /* 0x000fe400000e0000 */
[----:B------:R1:W-:Y:S03]  /*24d0*/  SYNCS.ARRIVE.TRANS64.RED.A1T0 RZ, [R0+URZ], RZ ;  /* 0x000000ff00ff79a7 */ /* 0x0003e600081004ff */
[----:B------:R-:W-:-:S04]  /*24e0*/  @UP1 UMOV UR31, UR5 ;  /* 0x00000005001f1c82 */ /* 0x000fc80008000000 */
[----:B------:R-:W-:-:S04]  /*24f0*/  @UP1 UMOV UR37, UR7 ;  /* 0x0000000700251c82 */ /* 0x000fc80008000000 */
[----:B------:R-:W-:Y:S01]  /*2500*/  @UP1 UMOV UR36, UR4 ;  /* 0x0000000400241c82 */ /* 0x000fe20008000000 */
[----:B------:R-:W-:Y:S05]  /*2510*/  BRA.U !UP0, `(.L_x_41) ;  /* 0x0000000108d47547 */ /* 0x000fea000b800000 */
[----:B------:R-:W2:Y:S01]  /*2520*/  LDCU.128 UR16, c[0x0][0xb10] ;  /* 0x00016200ff1077ac */ /* 0x000ea20008000c00 */
[----:B------:R-:W3:Y:S01]  /*2530*/  LDCU UR12, c[0x0][0xb20] ;  /* 0x00016400ff0c77ac */ /* 0x000ee20008000800 */
[----:B------:R-:W4:Y:S01]  /*2540*/  LDCU UR20, c[0x0][0xb0c] ;  /* 0x00016180ff1477ac */ /* 0x000f220008000800 */
[----:B------:R-:W1:Y:S01]  /*2550*/  LDCU.64 UR8, c[0x0][0xb28] ;  /* 0x00016500ff0877ac */ /* 0x000e620008000a00 */
[----:B------:R-:W-:Y:S02]  /*2560*/  UISETP.NE.AND UP3, UPT, UR45, 0x1, UPT ;  /* 0x000000012d00788c */ /* 0x000fe4000bf65270 */
[----:B--2---:R-:W-:Y:S02]  /*2570*/  UIMAD.WIDE.U32 UR10, UR38, UR19, URZ ;  /* 0x00000013260a72a5 */ /* 0x004fe4000f8e00ff */
[----:B------:R-:W-:Y:S02]  /*2580*/  UIMAD.WIDE.U32 UR4, UR39, UR16, URZ ;  /* 0x00000010270472a5 */ /* 0x000fe4000f8e00ff */
[----:B------:R-:W-:-:S02]  /*2590*/  UISETP.NE.AND UP0, UPT, UR18, 0x1, UPT ;  /* 0x000000011200788c */ /* 0x000fc4000bf05270 */
[----:B------:R-:W-:Y:S01]  /*25a0*/  UIMAD.WIDE.U32 UR22, UR31, UR19, URZ ;  /* 0x000000131f1672a5 */ /* 0x000fe2000f8e00ff */
[----:B------:R-:W-:Y:S02]  /*25b0*/  UMOV UR10, UR11 ;  /* 0x0000000b000a7c82 */ /* 0x000fe40008000000 */
[----:B------:R-:W-:Y:S01]  /*25c0*/  UMOV UR4, UR5 ;  /* 0x0000000500047c82 */ /* 0x000fe20008000000 */
[----:B---3--:R-:W-:Y:S02]  /*25d0*/  USHF.R.U32.HI UR10, URZ, UR12, UR10 ;  /* 0x0000000cff0a7299 */ /* 0x008fe4000801160a */
[----:B----4-:R-:W-:Y:S02]  /*25e0*/  UISETP.NE.AND UP2, UPT, UR20, 0x1, UPT ;  /* 0x000000011400788c */ /* 0x010fe4000bf45270 */
[----:B------:R-:W-:Y:S02]  /*25f0*/  USHF.R.U32.HI UR4, URZ, UR17, UR4 ;  /* 0x00000011ff047299 */ /* 0x000fe40008011604 */
[----:B------:R-:W-:-:S02]  /*2600*/  USEL UR5, UR38, UR10, !UP0 ;  /* 0x0000000a26057287 */ /* 0x000fc4000c000000 */
[----:B------:R-:W-:Y:S02]  /*2610*/  USEL UR7, UR39, UR4, !UP2 ;  /* 0x0000000427077287 */ /* 0x000fe4000d000000 */
[----:B-1----:R-:W-:Y:S01]  /*2620*/  UIMAD.WIDE.U32 UR10, UR5, UR8, URZ ;  /* 0x00000008050a72a5 */ /* 0x002fe2000f8e00ff */
[----:B------:R-:W-:Y:S01]  /*2630*/  UMOV UR4, UR23 ;  /* 0x0000001700047c82 */ /* 0x000fe20008000000 */
[----:B------:R-:W-:Y:S02]  /*2640*/  UIMAD.WIDE.U32 UR14, UR37, UR16, URZ ;  /* 0x00000010250e72a5 */ /* 0x000fe4000f8e00ff */
[----:B------:R-:W-:-:S03]  /*2650*/  UIMAD.WIDE.U32 UR22, UR7, UR8, URZ ;  /* 0x00000008071672a5 */ /* 0x000fc6000f8e00ff */
[----:B------:R-:W-:Y:S01]  /*2660*/  UMOV UR10, UR11 ;  /* 0x0000000b000a7c82 */ /* 0x000fe20008000000 */
[----:B------:R-:W-:Y:S02]  /*2670*/  USHF.R.U32.HI UR4, URZ, UR12, UR4 ;  /* 0x0000000cff047299 */ /* 0x000fe40008011604 */
[----:B------:R-:W-:Y:S01]  /*2680*/  @UP3 USHF.R.U32.HI UR5, URZ, UR9, UR10 ;  /* 0x00000009ff053299 */ /* 0x000fe2000801160a */
[----:B------:R-:W-:Y:S01]  /*2690*/  UMOV UR14, UR15 ;  /* 0x0000000f000e7c82 */ /* 0x000fe20008000000 */
[----:B------:R-:W-:Y:S01]  /*26a0*/  UMOV UR22, UR23 ;  /* 0x0000001700167c82 */ /* 0x000fe20008000000 */
[----:B------:R-:W-:Y:S02]  /*26b0*/  USHF.R.U32.HI UR17, URZ, UR17, UR14 ;  /* 0x00000011ff117299 */ /* 0x000fe4000801160e */
[----:B------:R-:W-:Y:S02]  /*26c0*/  USEL UR4, UR31, UR4, !UP0 ;  /* 0x000000041f047287 */ /* 0x000fe4000c000000 */
[----:B------:R-:W-:-:S02]  /*26d0*/  @UP3 USHF.R.U32.HI UR7, URZ, UR9, UR22 ;  /* 0x00000009ff073299 */ /* 0x000fc40008011616 */
[----:B------:R-:W-:Y:S02]  /*26e0*/  UIMAD UR10, UR45, UR5, URZ ;  /* 0x000000052d0a72a4 */ /* 0x000fe4000f8e02ff */
[----:B------:R-:W-:Y:S02]  /*26f0*/  USEL UR5, UR37, UR17, !UP2 ;  /* 0x0000001125057287 */ /* 0x000fe4000d000000 */
[----:B------:R-:W-:Y:S02]  /*2700*/  UIMAD UR12, UR45, UR7, URZ ;  /* 0x000000072d0c72a4 */ /* 0x000fe4000f8e02ff */
[----:B------:R-:W-:Y:S02]  /*2710*/  UISETP.GE.AND UP0, UPT, UR4, UR10, UPT ;  /* 0x0000000a0400728c */ /* 0x000fe4000bf06270 */
[----:B------:R-:W-:Y:S02]  /*2720*/  UIMAD.WIDE.U32 UR10, UR4, UR8, URZ ;  /* 0x00000008040a72a5 */ /* 0x000fe4000f8e00ff */
[----:B------:R-:W-:-:S02]  /*2730*/  UISETP.GE.OR UP0, UPT, UR5, UR12, UP0 ;  /* 0x0000000c0500728c */ /* 0x000fc40008706670 */
[----:B------:R-:W-:Y:S02]  /*2740*/  UIMAD.WIDE.U32 UR14, UR5, UR8, URZ ;  /* 0x00000008050e72a5 */ /* 0x000fe4000f8e00ff */
[----:B------:R-:W-:Y:S01]  /*2750*/  UIADD3 UR12, UPT, UPT, -UR5, URZ, URZ ;  /* 0x000000ff050c7290 */ /* 0x000fe2000fffe1ff */
[----:B------:R-:W-:Y:S01]  /*2760*/  UMOV UR10, UR11 ;  /* 0x0000000b000a7c82 */ /* 0x000fe20008000000 */
[----:B------:R-:W-:Y:S02]  /*2770*/  UIADD3 UR11, UPT, UPT, -UR4, URZ, URZ ;  /* 0x000000ff040b7290 */ /* 0x000fe4000fffe1ff */
[----:B------:R-:W-:-:S03]  /*2780*/  USHF.R.U32.HI UR10, URZ, UR9, UR10 ;  /* 0x00000009ff0a7299 */ /* 0x000fc6000801160a */
[----:B------:R-:W-:Y:S01]  /*2790*/  @!UP0 UMOV UR8, UR15 ;  /* 0x0000000f00088c82 */ /* 0x000fe20008000000 */
[----:B------:R-:W-:Y:S02]  /*27a0*/  UIMAD UR11, UR18, UR11, UR31 ;  /* 0x0000000b120b72a4 */ /* 0x000fe4000f8e021f */
[----:B------:R-:W-:Y:S02]  /*27b0*/  USEL UR10, UR4, UR10, !UP3 ;  /* 0x0000000a040a7287 */ /* 0x000fe4000d800000 */
[----:B------:R-:W-:Y:S02]  /*27c0*/  @!UP0 USHF.R.U32.HI UR8, URZ, UR9, UR8 ;  /* 0x00000009ff088299 */ /* 0x000fe40008011608 */
[----:B------:R-:W-:Y:S02]  /*27d0*/  UIADD3 UR9, UPT, UPT, -UR10, URZ, URZ ;  /* 0x000000ff0a097290 */ /* 0x000fe4000fffe1ff */
[----:B------:R-:W-:Y:S02]  /*27e0*/  @!UP0 USEL UR8, UR5, UR8, !UP3 ;  /* 0x0000000805088287 */ /* 0x000fe4000d800000 */
[----:B------:R-:W-:-:S02]  /*27f0*/  UIMAD UR9, UR45, UR9, UR4 ;  /* 0x000000092d0972a4 */ /* 0x000fc4000f8e0204 */
[----:B------:R-:W-:Y:S02]  /*2800*/  @!UP0 UIADD3 UR10, UPT, UPT, UR10, -UR8, URZ ;  /* 0x800000080a0a8290 */ /* 0x000fe4000fffe0ff */
[----:B------:R-:W-:Y:S02]  /*2810*/  @!UP0 UIMAD UR8, UR9, UR7, UR8 ;  /* 0x00000007090882a4 */ /* 0x000fe4000f8e0208 */
[----:B------:R-:W-:Y:S02]  /*2820*/  @!UP0 UIMAD UR4, UR45, UR10, UR5 ;  /* 0x0000000a2d0482a4 */ /* 0x000fe4000f8e0205 */
[----:B------:R-:W-:Y:S02]  /*2830*/  UIMAD UR7, UR20, UR12, UR37 ;  /* 0x0000000c140772a4 */ /* 0x000fe4000f8e0225 */
[----:B------:R-:W-:Y:S01]  /*2840*/  UIMAD UR31, UR4, UR18, UR11 ;  /* 0x00000012041f72a4 */ /* 0x000fe2000f8e020b */
[----:B------:R-:W-:Y:S02]  /*2850*/  @!UP0 UMOV UR5, UR8 ;  /* 0x0000000800058c82 */ /* 0x000fe40008000000 */
[----:B------:R-:W-:-:S12]  /*2860*/  UIMAD UR37, UR5, UR20, UR7 ;  /* 0x00000014052572a4 */ /* 0x000fd8000f8e0207 */
.L_x_41:
[----:B------:R-:W2:Y:S02]  /*2870*/  LDCU UR4, c[0x0][0xb30] ;  /* 0x00016600ff0477ac */ /* 0x000ea40008000800 */
[----:B--2---:R-:W-:-:S09]  /*2880*/  UISETP.NE.AND UP0, UPT, UR4, 0x1, UPT ;  /* 0x000000010400788c */ /* 0x004fd2000bf05270 */
[----:B------:R-:W-:Y:S05]  /*2890*/  BRA.U UP0, `(.L_x_42) ;  /* 0x0000000100447547 */ /* 0x000fea000b800000 */
[----:B------:R-:W2:Y:S01]  /*28a0*/  LDCU.128 UR16, c[0x0][0xb10] ;  /* 0x00016200ff1077ac */ /* 0x000ea20008000c00 */
[----:B------:R-:W3:Y:S01]  /*28b0*/  LDCU UR10, c[0x0][0xb0c] ;  /* 0x00016180ff0a77ac */ /* 0x000ee20008000800 */
[----:B------:R-:W4:Y:S01]  /*28c0*/  LDCU UR7, c[0x0][0xb20] ;  /* 0x00016400ff0777ac */ /* 0x000f220008000800 */
[----:B--2---:R-:W-:Y:S02]  /*28d0*/  UIMAD.WIDE.U32 UR8, UR37, UR16, URZ ;  /* 0x00000010250872a5 */ /* 0x004fe4000f8e00ff */
[----:B------:R-:W-:Y:S02]  /*28e0*/  UIMAD.WIDE.U32 UR4, UR31, UR19, URZ ;  /* 0x000000131f0472a5 */ /* 0x000fe4000f8e00ff */
[----:B---3--:R-:W-:Y:S02]  /*28f0*/  UISETP.NE.AND UP2, UPT, UR10, 0x1, UPT ;  /* 0x000000010a00788c */ /* 0x008fe4000bf45270 */
[----:B------:R-:W-:Y:S01]  /*2900*/  UISETP.NE.AND UP0, UPT, UR18, 0x1, UPT ;  /* 0x000000011200788c */ /* 0x000fe2000bf05270 */
[----:B------:R-:W-:-:S02]  /*2910*/  UMOV UR8, UR9 ;  /* 0x0000000900087c82 */ /* 0x000fc40008000000 */
[----:B------:R-:W-:Y:S01]  /*2920*/  UMOV UR4, UR5 ;  /* 0x0000000500047c82 */ /* 0x000fe20008000000 */
[----:B------:R-:W-:Y:S02]  /*2930*/  USHF.R.U32.HI UR17, URZ, UR17, UR8 ;  /* 0x00000011ff117299 */ /* 0x000fe40008011608 */
[----:B----4-:R-:W-:Y:S02]  /*2940*/  USHF.R.U32.HI UR4, URZ, UR7, UR4 ;  /* 0x00000007ff047299 */ /* 0x010fe40008011604 */
[----:B------:R-:W-:Y:S02]  /*2950*/  USEL UR5, UR37, UR17, !UP2 ;  /* 0x0000001125057287 */ /* 0x000fe4000d000000 */
[----:B------:R-:W-:-:S04]  /*2960*/  USEL UR4, UR31, UR4, !UP0 ;  /* 0x000000041f047287 */ /* 0x000fc8000c000000 */
[----:B------:R-:W-:Y:S02]  /*2970*/  UIADD3 UR7, UPT, UPT, UR5, -UR4, URZ ;  /* 0x8000000405077290 */ /* 0x000fe4000fffe0ff */
[----:B------:R-:W-:Y:S02]  /*2980*/  UIADD3 UR4, UPT, UPT, -UR5, UR4, URZ ;  /* 0x0000000405047290 */ /* 0x000fe4000fffe1ff */
[----:B------:R-:W-:Y:S02]  /*2990*/  UIMAD UR31, UR7, UR18, UR31 ;  /* 0x00000012071f72a4 */ /* 0x000fe4000f8e021f */
[----:B------:R-:W-:-:S12]  /*29a0*/  UIMAD UR37, UR4, UR10, UR37 ;  /* 0x0000000a042572a4 */ /* 0x000fd8000f8e0225 */
.L_x_42:
[----:B------:R-:W-:Y:S01]  /*29b0*/  VIADD R11, R11, 0x1 ;  /* 0x000000010b0b7836 */ /* 0x000fe20000000000 */
[----:B------:R-:W-:Y:S01]  /*29c0*/  R2UR UR4, R88 ;  /* 0x00000000580472ca */ /* 0x000fe200000e0000 */
[----:B------:R-:W-:Y:S01]  /*29d0*/  UIADD3 UR32, UPT, UPT, UR37, UR59, URZ ;  /* 0x0000003b25207290 */ /* 0x000fe2000fffe0ff */
[----:B------:R-:W-:Y:S02]  /*29e0*/  PLOP3.LUT P1, PT, PT, PT, PT, 0x80, 0x8 ;  /* 0x000000000008781c */ /* 0x000fe40003f2f070 */
[----:B------:R-:W-:-:S04]  /*29f0*/  ISETP.NE.AND P0, PT, R11, 0x2, PT ;  /* 0x000000020b00780c */ /* 0x000fc80003f05270 */
[----:B------:R-:W-:Y:S02]  /*2a00*/  SEL R3, RZ, 0x1, P0 ;  /* 0x00000001ff037807 */ /* 0x000fe40000000000 */
[----:B------:R-:W-:Y:S02]  /*2a10*/  SEL R11, R11, RZ, P0 ;  /* 0x000000ff0b0b7207 */ /* 0x000fe40000000000 */
[----:B------:R-:W-:Y:S01]  /*2a20*/  LOP3.LUT R10, R10, R3, RZ, 0x3c, !PT ;  /* 0x000000030a0a7212 */ /* 0x000fe200078e3cff */
[----:B------:R-:W-:Y:S01]  /*2a30*/  UIADD3 UR34, UPT, UPT, UR31, UR4, URZ ;  /* 0x000000041f227290 */ /* 0x000fe2000fffe0ff */
[----:B------:R-:W-:Y:S11]  /*2a40*/  BRA.U UP1, `(.L_x_43) ;  /* 0xfffffff101447547 */ /* 0x000ff6000b83ffff */
[----:B------:R-:W-:Y:S01]  /*2a50*/  UIADD3 UR13, UPT, UPT, UR13, 0x80, URZ ;  /* 0x000000800d0d7890 */ /* 0x000fe2000fffe0ff */
[----:B------:R-:W-:-:S03]  /*2a60*/  SHF.L.U32 R3, R12, 0x1f, RZ ;  /* 0x0000001f0c037819 */ /* 0x000fc600000006ff */
[----:B------:R-:W-:-:S09]  /*2a70*/  ULEA UR4, UR6, UR13, 0x3 ;  /* 0x0000000d06047291 */ /* 0x000fd2000f8e18ff */
[----:B------:R-:W2:Y:S02]  /*2a80*/  SYNCS.PHASECHK.TRANS64.TRYWAIT P0, [UR4], R3 ;  /* 0x00000003ff0075a7 */ /* 0x000ea40008001104 */
[----:B--2---:R-:W-:Y:S05]  /*2a90*/  @!P0 BRA `(.L_x_44) ;  /* 0x0000007c006c8947 */ /* 0x004fea0003800000 */
.L_x_161:
[----:B------:R-:W-:-:S04]  /*2aa0*/  UIADD3 UR4, UPT, UPT, UR6, 0x1, URZ ;  /* 0x0000000106047890 */ /* 0x000fc8000fffe0ff */
[----:B------:R-:W-:-:S04]  /*2ab0*/  UISETP.NE.AND UP0, UPT, UR4, 0x10, UPT ;  /* 0x000000100400788c */ /* 0x000fc8000bf05270 */
[----:B------:R-:W-:Y:S02]  /*2ac0*/  USEL UR6, URZ, 0x1, UP0 ;  /* 0x00000001ff067887 */ /* 0x000fe40008000000 */
[----:B------:R-:W-:-:S04]  /*2ad0*/  USEL UR4, UR4, URZ, UP0 ;  /* 0x000000ff04047287 */ /* 0x000fc80008000000 */
[----:B------:R-:W-:Y:S01]  /*2ae0*/  ULEA UR5, UR4, UR13, 0x3 ;  /* 0x0000000d04057291 */ /* 0x000fe2000f8e18ff */
[----:B------:R-:W-:-:S04]  /*2af0*/  LOP3.LUT R2, R12, UR6, RZ, 0x3c, !PT ;  /* 0x000000060c027c12 */ /* 0x000fc8000f8e3cff */
[----:B-1----:R-:W-:-:S04]  /*2b00*/  SHF.L.U32 R3, R2, 0x1f, RZ ;  /* 0x0000001f02037819 */ /* 0x002fc800000006ff */
[----:B------:R-:W1:Y:S02]  /*2b10*/  SYNCS.PHASECHK.TRANS64.TRYWAIT P0, [UR5], R3 ;  /* 0x00000003ff0075a7 */ /* 0x000e640008001105 */
[----:B-1----:R-:W-:Y:S05]  /*2b20*/  @!P0 BRA `(.L_x_45) ;  /* 0x0000007c00608947 */ /* 0x002fea0003800000 */
.L_x_163:
        /* <DEDUP_REMOVED lines=9> */
.L_x_165:
        /* <DEDUP_REMOVED lines=9> */
.L_x_167:
        /* <DEDUP_REMOVED lines=9> */
.L_x_169:
        /* <DEDUP_REMOVED lines=9> */
.L_x_171:
        /* <DEDUP_REMOVED lines=9> */
.L_x_173:
        /* <DEDUP_REMOVED lines=9> */
.L_x_175:
        /* <DEDUP_REMOVED lines=9> */
.L_x_177:
        /* <DEDUP_REMOVED lines=9> */
.L_x_179:
        /* <DEDUP_REMOVED lines=9> */
.L_x_181:
        /* <DEDUP_REMOVED lines=9> */
.L_x_183:
        /* <DEDUP_REMOVED lines=9> */
.L_x_185:
        /* <DEDUP_REMOVED lines=9> */
.L_x_187:
        /* <DEDUP_REMOVED lines=9> */
.L_x_189:
[----:B------:R-:W-:-:S04]  /*3280*/  UIADD3 UR4, UPT, UPT, UR4, 0x1, URZ ;  /* 0x0000000104047890 */ /* 0x000fc8000fffe0ff */
[----:B------:R-:W-:-:S04]  /*3290*/  UISETP.NE.AND UP0, UPT, UR4, 0x10, UPT ;  /* 0x000000100400788c */ /* 0x000fc8000bf05270 */
[----:B------:R-:W-:Y:S02]  /*32a0*/  USEL UR5, URZ, 0x1, UP0 ;  /* 0x00000001ff057887 */ /* 0x000fe40008000000 */
[----:B------:R-:W-:-:S04]  /*32b0*/  USEL UR4, UR4, URZ, UP0 ;  /* 0x000000ff04047287 */ /* 0x000fc80008000000 */
[----:B------:R-:W-:Y:S01]  /*32c0*/  ULEA UR4, UR4, UR13, 0x3 ;  /* 0x0000000d04047291 */ /* 0x000fe2000f8e18ff */
[----:B-1----:R-:W-:-:S04]  /*32d0*/  LOP3.LUT R3, R2, UR5, RZ, 0x3c, !PT ;  /* 0x0000000502037c12 */ /* 0x002fc8000f8e3cff */
[----:B------:R-:W-:Y:S01]  /*32e0*/  SHF.L.U32 R3, R3, 0x1f, RZ ;  /* 0x0000001f03037819 */ /* 0x000fe200000006ff */
[----:B------:R-:W-:-:S07]  /*32f0*/  IMAD.U32 R0, RZ, RZ, UR4 ;  /* 0x00000004ff007e24 */ /* 0x000fce000f8e00ff */
.L_x_59:
[----:B-1----:R1:W2:Y:S02]  /*3300*/  SYNCS.PHASECHK.TRANS64.TRYWAIT P0, [R0+URZ], R3 ;  /* 0x00000003000075a7 */ /* 0x0022a400080011ff */
[----:B--2---:R-:W-:Y:S05]  /*3310*/  @!P0 NANOSLEEP.SYNCS 0x989680 ;  /* 0x009896800000895d */ /* 0x004fea0003900000 */
[----:B------:R-:W2:Y:S02]  /*3320*/  @!P0 SYNCS.PHASECHK.TRANS64 P0, [R0+URZ], R3 ;  /* 0x00000003000085a7 */ /* 0x000ea400080010ff */
[----:B--2---:R-:W-:Y:S05]  /*3330*/  @P0 EXIT ;  /* 0x000000000000094d */ /* 0x004fea0003800000 */
[----:B------:R-:W-:Y:S05]  /*3340*/  BRA `(.L_x_59) ;  /* 0xfffffffc00ec7947 */ /* 0x000fea000383ffff */
.L_x_23:
[----:B------:R-:W-:-:S04]  /*3350*/  UISETP.NE.AND UP0, UPT, UR58, URZ, UPT ;  /* 0x000000ff3a00728c */ /* 0x000fc8000bf05270 */
[----:B------:R-:W-:-:S09]  /*3360*/  UISETP.NE.OR UP0, UPT, UR20, 0x1, UP0 ;  /* 0x000000011400788c */ /* 0x000fd20008705670 */
[----:B------:R-:W-:Y:S05]  /*3370*/  BRA.U UP0, `(.L_x_60) ;  /* 0x0000000500487547 */ /* 0x000fea000b800000 */
[----:B------:R-:W-:Y:S01]  /*3380*/  ISETP.GE.U32.AND P2, PT, R0, 0x4, PT ;  /* 0x000000040000780c */ /* 0x000fe20003f46070 */
[----:B------:R-:W-:Y:S01]  /*3390*/  IMAD.MOV.U32 R12, RZ, RZ, 0x1 ;  /* 0x00000001ff0c7424 */ /* 0x000fe200078e00ff */
[----:B------:R-:W-:Y:S02]  /*33a0*/  CS2R R10, SRZ ;  /* 0x00000000000a7805 */ /* 0x000fe4000001ff00 */
[----:B------:R-:W-:Y:S01]  /*33b0*/  CS2R R8, SRZ ;  /* 0x0000000000087805 */ /* 0x000fe2000001ff00 */
[----:B------:R-:W-:Y:S01]  /*33c0*/  UMOV UR4, 0x400 ;  /* 0x0000040000047882 */ /* 0x000fe20000000000 */
[----:B------:R-:W-:Y:S01]  /*33d0*/  UMOV UR5, URZ ;  /* 0x000000ff00057c82 */ /* 0x000fe20008000000 */
[----:B------:R-:W-:-:S12]  /*33e0*/  ULEA UR6, UR58, UR4, 0x18 ;  /* 0x000000043a067291 */ /* 0x000fd8000f8ec0ff */
.L_x_64:
[----:B------:R-:W-:Y:S02]  /*33f0*/  LEA R2, R8, UR6, 0x3 ;  /* 0x0000000608027c11 */ /* 0x000fe4000f8e18ff */
[----:B------:R-:W-:-:S03]  /*3400*/  SHF.L.U32 R5, R9, 0x1f, RZ ;  /* 0x0000001f09057819 */ /* 0x000fc600000006ff */
[----:B------:R-:W-:Y:S01]  /*3410*/  VIADD R4, R2, 0x1c0 ;  /* 0x000001c002047836 */ /* 0x000fe20000000000 */
[----:B------:R-:W2:Y:S02]  /*3420*/  SYNCS.PHASECHK.TRANS64.TRYWAIT P0, [R2+URZ+0x1b0], R5 ;  /* 0x0001b005020075a7 */ /* 0x000ea400080011ff */
[----:B--2---:R-:W-:Y:S05]  /*3430*/  @!P0 BRA `(.L_x_61) ;  /* 0x00000078006c8947 */ /* 0x004fea0003800000 */
.L_x_190:
[----:B------:R-:W-:Y:S01]  /*3440*/  ULEA UR4, UR5, UR6, 0x3 ;  /* 0x0000000605047291 */ /* 0x000fe2000f8e18ff */
[----:B------:R-:W-:Y:S02]  /*3450*/  PRMT R4, RZ, 0x654, R4 ;  /* 0x00000654ff047816 */ /* 0x000fe40000000004 */
[----:B--2---:R-:W-:Y:S01]  /*3460*/  SHF.L.U32 R5, R12, 0x1f, RZ ;  /* 0x0000001f0c057819 */ /* 0x004fe200000006ff */
[----:B------:R-:W-:Y:S01]  /*3470*/  UIADD3 UR7, UPT, UPT, UR4, 0x150, URZ ;  /* 0x0000015004077890 */ /* 0x000fe2000fffe0ff */
[----:B------:R2:W-:Y:S05]  /*3480*/  SYNCS.ARRIVE.TRANS64.RED.A1T0 RZ, [R4+URZ], RZ ;  /* 0x000000ff04ff79a7 */ /* 0x0005ea00081004ff */
[----:B------:R-:W-:Y:S01]  /*3490*/  IMAD.U32 R7, RZ, RZ, UR7 ;  /* 0x00000007ff077e24 */ /* 0x000fe2000f8e00ff */
[----:B------:R-:W3:Y:S04]  /*34a0*/  SYNCS.PHASECHK.TRANS64.TRYWAIT P0, [UR4+0x160], R5 ;  /* 0x00016005ff0075a7 */ /* 0x000ee80008001104 */
[----:B------:R-:W-:Y:S01]  /*34b0*/  PRMT R6, R0, 0x654, R7 ;  /* 0x0000065400067816 */ /* 0x000fe20000000007 */
[----:B--2---:R-:W-:Y:S01]  /*34c0*/  @!P2 IMAD.MOV.U32 R4, RZ, RZ, 0x10 ;  /* 0x00000010ff04a424 */ /* 0x004fe200078e00ff */
[----:B---3--:R-:W-:Y:S06]  /*34d0*/  @!P0 BRA `(.L_x_62) ;  /* 0x0000007800588947 */ /* 0x008fec0003800000 */
.L_x_192:
[----:B------:R-:W-:Y:S01]  /*34e0*/  ULEA UR8, UR5, UR6, 0x4 ;  /* 0x0000000605087291 */ /* 0x000fe2000f8e20ff */
[----:B------:R-:W-:Y:S01]  /*34f0*/  SEL R3, R6, R3, !P2 ;  /* 0x0000000306037207 */ /* 0x000fe20005000000 */
[----:B------:R-:W-:Y:S01]  /*3500*/  UIADD3 UR9, UPT, UPT, UR4, 0x150, URZ ;  /* 0x0000015004097890 */ /* 0x000fe2000fffe0ff */
[----:B--2---:R-:W-:Y:S01]  /*3510*/  LEA R2, R11, UR6, 0x3 ;  /* 0x000000060b027c11 */ /* 0x004fe2000f8e18ff */
[----:B------:R-:W-:Y:S01]  /*3520*/  UIADD3 UR8, UPT, UPT, UR8, 0x1e0, URZ ;  /* 0x000001e008087890 */ /* 0x000fe2000fffe0ff */
[----:B------:R-:W-:Y:S01]  /*3530*/  SHF.L.U32 R5, R10, 0x1f, RZ ;  /* 0x0000001f0a057819 */ /* 0x000fe200000006ff */
[----:B------:R2:W-:Y:S01]  /*3540*/  @!P2 SYNCS.ARRIVE.TRANS64.RED RZ, [R3+URZ], R4 ;  /* 0x0000000403ffa9a7 */ /* 0x0005e200080004ff */
[----:B------:R-:W-:Y:S01]  /*3550*/  UIADD3 UR4, UPT, UPT, UR5, 0x1, URZ ;  /* 0x0000000105047890 */ /* 0x000fe2000fffe0ff */
[----:B------:R-:W-:-:S03]  /*3560*/  VIADD R8, R8, 0x1 ;  /* 0x0000000108087836 */ /* 0x000fc60000000000 */
[----:B------:R-:W-:Y:S02]  /*3570*/  UISETP.NE.AND UP0, UPT, UR4, 0x2, UPT ;  /* 0x000000020400788c */ /* 0x000fe4000bf05270 */
[----:B------:R-:W-:Y:S06]  /*3580*/  UGETNEXTWORKID.BROADCAST [UR8], [UR9] ;  /* 0x00000000080073ca */ /* 0x000fec0008000100 */
[----:B------:R-:W-:Y:S01]  /*3590*/  USEL UR7, URZ, 0x1, UP0 ;  /* 0x00000001ff077887 */ /* 0x000fe20008000000 */
[----:B------:R-:W-:Y:S01]  /*35a0*/  ISETP.NE.AND P0, PT, R8, 0x2, PT ;  /* 0x000000020800780c */ /* 0x000fe20003f05270 */
[----:B------:R-:W-:Y:S01]  /*35b0*/  USEL UR5, UR4, URZ, UP0 ;  /* 0x000000ff04057287 */ /* 0x000fe20008000000 */
[----:B------:R-:W3:Y:S03]  /*35c0*/  SYNCS.PHASECHK.TRANS64.TRYWAIT P1, [R2+URZ+0x150], R5 ;  /* 0x00015005020075a7 */ /* 0x000ee600080211ff */
[----:B------:R-:W-:Y:S01]  /*35d0*/  LOP3.LUT R12, R12, UR7, RZ, 0x3c, !PT ;  /* 0x000000070c0c7c12 */ /* 0x000fe2000f8e3cff */
[----:B--23--:R-:W-:Y:S07]  /*35e0*/  @!P1 BRA `(.L_x_63) ;  /* 0x00000078002c9947 */ /* 0x00cfee0003800000 */
.L_x_193:
[C---:B------:R-:W-:Y:S01]  /*35f0*/  LEA R4, R11.reuse, UR6, 0x4 ;  /* 0x000000060b047c11 */ /* 0x040fe2000f8e20ff */
[----:B--2---:R-:W-:Y:S01]  /*3600*/  VIADD R2, R2, 0x160 ;  /* 0x0000016002027836 */ /* 0x004fe20000000000 */
[----:B------:R-:W-:Y:S01]  /*3610*/  SEL R8, R8, RZ, P0 ;  /* 0x000000ff08087207 */ /* 0x000fe20000000000 */
[----:B------:R-:W-:-:S03]  /*3620*/  VIADD R11, R11, 0x1 ;  /* 0x000000010b0b7836 */ /* 0x000fc60000000000 */
[----:B------:R-:W2:Y:S01]  /*3630*/  LDS.128 R4, [R4+0x1e0] ;  /* 0x0001e00004047984 */ /* 0x000ea20000000c00 */
[----:B------:R-:W-:Y:S02]  /*3640*/  PRMT R2, RZ, 0x654, R2 ;  /* 0x00000654ff027816 */ /* 0x000fe40000000002 */
[C---:B------:R-:W-:Y:S01]  /*3650*/  ISETP.NE.AND P1, PT, R11.reuse, 0x2, PT ;  /* 0x000000020b00780c */ /* 0x040fe20003f25270 */
[----:B------:R-:W-:Y:S01]  /*3660*/  @!PT LDS RZ, [RZ] ;  /* 0x00000000fffff984 */ /* 0x000fe20000000800 */
[----:B------:R-:W-:Y:S01]  /*3670*/  @!PT LDS RZ, [RZ] ;  /* 0x00000000fffff984 */ /* 0x000fe20000000800 */
[----:B------:R-:W-:Y:S01]  /*3680*/  @!PT LDS RZ, [RZ] ;  /* 0x00000000fffff984 */ /* 0x000fe20000000800 */
[----:B------:R-:W-:Y:S01]  /*3690*/  @!PT LDS RZ, [RZ] ;  /* 0x00000000fffff984 */ /* 0x000fe20000000800 */
[----:B------:R3:W-:Y:S06]  /*36a0*/  MEMBAR.ALL.CTA ;  /* 0x0000000000007992 */ /* 0x0007ec0000008000 */
[----:B---3--:R-:W3:Y:S01]  /*36b0*/  FENCE.VIEW.ASYNC.S ;  /* 0x00000000000073c6 */ /* 0x008ee20000000000 */
[----:B------:R-:W-:Y:S01]  /*36c0*/  SEL R11, R11, RZ, P1 ;  /* 0x000000ff0b0b7207 */ /* 0x000fe20000800000 */
[----:B---3--:R3:W-:Y:S01]  /*36d0*/  SYNCS.ARRIVE.TRANS64.RED.A1T0 RZ, [R2+URZ], RZ ;  /* 0x000000ff02ff79a7 */ /* 0x0087e200081004ff */
[----:B--2---:R-:W-:-:S02]  /*36e0*/  LOP3.LUT P3, RZ, R6, 0x1, RZ, 0xc0, !PT ;  /* 0x0000000106ff7812 */ /* 0x004fc4000786c0ff */
[----:B------:R-:W-:-:S04]  /*36f0*/  SEL R5, RZ, 0x1, P1 ;  /* 0x00000001ff057807 */ /* 0x000fc80000800000 */
[----:B------:R-:W-:Y:S02]  /*3700*/  LOP3.LUT R10, R10, R5, RZ, 0x3c, !PT ;  /* 0x000000050a0a7212 */ /* 0x000fe400078e3cff */
[----:B---3--:R-:W-:-:S04]  /*3710*/  SEL R2, RZ, 0x1, P0 ;  /* 0x00000001ff027807 */ /* 0x008fc80000000000 */
[----:B------:R-:W-:Y:S01]  /*3720*/  LOP3.LUT R9, R9, R2, RZ, 0x3c, !PT ;  /* 0x0000000209097212 */ /* 0x000fe200078e3cff */
[----:B------:R-:W-:Y:S06]  /*3730*/  @P3 BRA `(.L_x_64) ;  /* 0xfffffffc002c3947 */ /* 0x000fec000383ffff */
[----:B------:R-:W-:Y:S01]  /*3740*/  ULEA UR4, UR5, UR6, 0x3 ;  /* 0x0000000605047291 */ /* 0x000fe2000f8e18ff */
[----:B------:R-:W-:-:S08]  /*3750*/  SHF.L.U32 R3, R12, 0x1f, RZ ;  /* 0x0000001f0c037819 */ /* 0x000fd000000006ff */
[----:B------:R-:W2:Y:S02]  /*3760*/  SYNCS.PHASECHK.TRANS64 P0, [UR4+0x160], R3 ;  /* 0x00016003ff0075a7 */ /* 0x000ea40008001004 */
[----:B--2---:R-:W-:Y:S05]  /*3770*/  @P0 BRA `(.L_x_65) ;  /* 0x0000000000080947 */ /* 0x004fea0003800000 */
[----:B------:R-:W2:Y:S02]  /*3780*/  SYNCS.PHASECHK.TRANS64.TRYWAIT P0, [UR4+0x160], R3 ;  /* 0x00016003ff0075a7 */ /* 0x000ea40008001104 */
[----:B--2---:R-:W-:Y:S05]  /*3790*/  @!P0 BRA `(.L_x_66) ;  /* 0x0000007400d48947 */ /* 0x004fea0003800000 */
.L_x_65:
[----:B------:R-:W-:-:S04]  /*37a0*/  UIADD3 UR7, UPT, UPT, UR5, 0x1, URZ ;  /* 0x0000000105077890 */ /* 0x000fc8000fffe0ff */
[----:B------:R-:W-:-:S04]  /*37b0*/  UISETP.NE.AND UP0, UPT, UR7, 0x2, UPT ;  /* 0x000000020700788c */ /* 0x000fc8000bf05270 */
[----:B------:R-:W-:Y:S02]  /*37c0*/  USEL UR8, URZ, 0x1, UP0 ;  /* 0x00000001ff087887 */ /* 0x000fe40008000000 */
[----:B------:R-:W-:-:S04]  /*37d0*/  USEL UR7, UR7, URZ, UP0 ;  /* 0x000000ff07077287 */ /* 0x000fc80008000000 */
[----:B------:R-:W-:Y:S01]  /*37e0*/  ULEA UR7, UR7, UR6, 0x3 ;  /* 0x0000000607077291 */ /* 0x000fe2000f8e18ff */
[----:B--2---:R-:W-:-:S04]  /*37f0*/  LOP3.LUT R3, R12, UR8, RZ, 0x3c, !PT ;  /* 0x000000080c037c12 */ /* 0x004fc8000f8e3cff */
[----:B------:R-:W-:-:S04]  /*3800*/  SHF.L.U32 R0, R3, 0x1f, RZ ;  /* 0x0000001f03007819 */ /* 0x000fc800000006ff */
[----:B------:R-:W2:Y:S02]  /*3810*/  SYNCS.PHASECHK.TRANS64 P0, [UR7+0x160], R0 ;  /* 0x00016000ff0075a7 */ /* 0x000ea40008001007 */
[----:B-12---:R-:W-:Y:S05]  /*3820*/  @P0 EXIT ;  /* 0x000000000000094d */ /* 0x006fea0003800000 */
[----:B------:R-:W-:Y:S02]  /*3830*/  SHF.L.U32 R3, R3, 0x1f, RZ ;  /* 0x0000001f03037819 */ /* 0x000fe400000006ff */
[----:B------:R-:W-:-:S07]  /*3840*/  MOV R0, UR7 ;  /* 0x0000000700007c02 */ /* 0x000fce0008000f00 */
.L_x_67:
[----:B-1----:R1:W2:Y:S02]  /*3850*/  SYNCS.PHASECHK.TRANS64.TRYWAIT P0, [R0+URZ+0x160], R3 ;  /* 0x00016003000075a7 */ /* 0x0022a400080011ff */
[----:B--2---:R-:W-:Y:S05]  /*3860*/  @!P0 NANOSLEEP.SYNCS 0x989680 ;  /* 0x009896800000895d */ /* 0x004fea0003900000 */
[----:B------:R-:W2:Y:S02]  /*3870*/  @!P0 SYNCS.PHASECHK.TRANS64 P0, [R0+URZ+0x160], R3 ;  /* 0x00016003000085a7 */ /* 0x000ea400080010ff */
[----:B--2---:R-:W-:Y:S05]  /*3880*/  @P0 EXIT ;  /* 0x000000000000094d */ /* 0x004fea0003800000 */
[----:B------:R-:W-:Y:S05]  /*3890*/  BRA `(.L_x_67) ;  /* 0xfffffffc00ec7947 */ /* 0x000fea000383ffff */
.L_x_60:
[----:B------:R-:W-:Y:S05]  /*38a0*/  BRA.U UP5, `(.L_x_68) ;  /* 0x0000001105a07547 */ /* 0x000fea000b800000 */
[----:B------:R-:W-:Y:S01]  /*38b0*/  UMOV UR4, 0x40 ;  /* 0x0000004000047882 */ /* 0x000fe20000000000 */
[----:B------:R-:W-:Y:S01]  /*38c0*/  NOP ;  /* 0x0000000000007918 */ /* 0x000fe20000000000 */
[----:B------:R-:W-:Y:S01]  /*38d0*/  ULEA UR5, UR58, UR4, 0x18 ;  /* 0x000000043a057291 */ /* 0x000fe2000f8ec0ff */
[----:B------:R-:W-:Y:S02]  /*38e0*/  UMOV UR6, 0x400 ;  /* 0x0000040000067882 */ /* 0x000fe40000000000 */
[----:B------:R-:W-:-:S06]  /*38f0*/  ULEA UR6, UR58, UR6, 0x18 ;  /* 0x000000063a067291 */ /* 0x000fcc000f8ec0ff */
[----:B------:R-:W2:Y:S02]  /*3900*/  LDS.U8 R0, [UR5+0x1c] ;  /* 0x00001c05ff007984 */ /* 0x000ea40008000000 */
[----:B--2---:R-:W-:-:S13]  /*3910*/  ISETP.NE.AND P0, PT, R0, RZ, PT ;  /* 0x000000ff0000720c */ /* 0x004fda0003f05270 */
[----:B------:R-:W-:Y:S05]  /*3920*/  @P0 BRA `(.L_x_69) ;  /* 0x0000000400080947 */ /* 0x000fea0003800000 */
[----:B------:R-:W-:Y:S02]  /*3930*/  UISETP.NE.U32.AND UP1, UPT, UR33, 0x1, UPT ;  /* 0x000000012100788c */ /* 0x000fe4000bf25070 */
[----:B------:R-:W-:-:S07]  /*3940*/  UIADD3 UR7, UPT, UPT, UR5, 0x8, URZ ;  /* 0x0000000805077890 */ /* 0x000fce000fffe0ff */
[----:B------:R-:W-:Y:S05]  /*3950*/  BRA.U !UP1, `(.L_x_70) ;  /* 0x00000001099c7547 */ /* 0x000fea000b800000 */
[----:B------:R-:W-:Y:S01]  /*3960*/  ELECT P0, URZ, PT ;  /* 0x0000000000ff782f */ /* 0x000fe20003800000 */
[----:B------:R-:W-:-:S12]  /*3970*/  BSSY B0, `(.L_x_70) ;  /* 0x0000025000007945 */ /* 0x000fd80003800000 */
[----:B------:R-:W-:Y:S05]  /*3980*/  @!P0 BRA `(.L_x_71) ;  /* 0x00000000008c8947 */ /* 0x000fea0003800000 */
[----:B------:R-:W-:-:S05]  /*3990*/  UMOV UR4, 0x10 ;  /* 0x0000001000047882 */ /* 0x000fca0000000000 */
[----:B------:R-:W-:Y:S04]  /*39a0*/  DEPBAR.LE SB2, 0x36 ;  /* 0x0000ad800000791a */ /* 0x000fe80000000000 */
[----:B------:R-:W2:Y:S02]  /*39b0*/  UTCATOMSWS.2CTA.FIND_AND_SET.ALIGN UP0, UR4, UR4 ;  /* 0x00000004000475e3 */ /* 0x000ea40008200800 */
[----:B--2---:R-:W-:Y:S01]  /*39c0*/  MOV R11, UR4 ;  /* 0x00000004000b7c02 */ /* 0x004fe20008000f00 */
[----:B------:R-:W-:Y:S06]  /*39d0*/  BRA.U UP0, `(.L_x_72) ;  /* 0x0000000100187547 */ /* 0x000fec000b800000 */
.L_x_73:
[----:B------:R-:W-:Y:S05]  /*39e0*/  NANOSLEEP 0x64 ;  /* 0x000000640000795d */ /* 0x000fea0003800000 */
[----:B------:R-:W-:-:S05]  /*39f0*/  UMOV UR4, 0x10 ;  /* 0x0000001000047882 */ /* 0x000fca0000000000 */
[----:B------:R-:W-:Y:S04]  /*3a00*/  DEPBAR.LE SB2, 0x36 ;  /* 0x0000ad800000791a */ /* 0x000fe80000000000 */
[----:B------:R-:W2:Y:S02]  /*3a10*/  UTCATOMSWS.2CTA.FIND_AND_SET.ALIGN UP0, UR4, UR4 ;  /* 0x00000004000475e3 */ /* 0x000ea40008200800 */
[----:B--2---:R-:W-:Y:S01]  /*3a20*/  MOV R11, UR4 ;  /* 0x00000004000b7c02 */ /* 0x004fe20008000f00 */
[----:B------:R-:W-:Y:S05]  /*3a30*/  BRA.U !UP0, `(.L_x_73) ;  /* 0xfffffffd08e87547 */ /* 0x000fea000b83ffff */
.L_x_72:
[----:B------:R-:W2:Y:S01]  /*3a40*/  LDS R7, [UR5+0x10] ;  /* 0x00001005ff077984 */ /* 0x000ea20008000800 */
[----:B------:R-:W-:Y:S01]  /*3a50*/  IMAD.U32 R5, RZ, RZ, UR6 ;  /* 0x00000006ff057e24 */ /* 0x000fe2000f8e00ff */
[----:B------:R-:W-:-:S03]  /*3a60*/  MOV R4, UR35 ;  /* 0x0000002300047c02 */ /* 0x000fc60008000f00 */
[----:B------:R-:W-:Y:S01]  /*3a70*/  VIADD R5, R5, 0x200 ;  /* 0x0000020005057836 */ /* 0x000fe20000000000 */
[----:B--2---:R-:W-:-:S04]  /*3a80*/  SHF.L.U32 R7, R7, 0x1f, RZ ;  /* 0x0000001f07077819 */ /* 0x004fc800000006ff */
[----:B------:R-:W2:Y:S02]  /*3a90*/  SYNCS.PHASECHK.TRANS64.TRYWAIT P0, [UR5+0x8], R7 ;  /* 0x00000807ff0075a7 */ /* 0x000ea40008001105 */
[----:B--2---:R-:W-:Y:S05]  /*3aa0*/  @P0 BRA `(.L_x_74) ;  /* 0x0000000000080947 */ /* 0x004fea0003800000 */
[----:B------:R-:W2:Y:S02]  /*3ab0*/  SYNCS.PHASECHK.TRANS64.TRYWAIT P0, [UR5+0x8], R7 ;  /* 0x00000807ff0075a7 */ /* 0x000ea40008001105 */
[----:B--2---:R-:W-:Y:S05]  /*3ac0*/  @!P0 BRA `(.L_x_75) ;  /* 0x0000007400208947 */ /* 0x004fea0003800000 */
.L_x_74:
[----:B--2---:R-:W-:Y:S01]  /*3ad0*/  HFMA2 R0, -RZ, RZ, 0, 5.9604644775390625e-08 ;  /* 0x00000001ff007431 */ /* 0x004fe200000001ff */
[----:B------:R-:W-:Y:S01]  /*3ae0*/  UPRMT UR4, UR35, 0x654, UR7 ;  /* 0x0000065423047896 */ /* 0x000fe20008000007 */
[----:B------:R-:W-:Y:S01]  /*3af0*/  IMAD.MOV.U32 R8, RZ, RZ, 0xffff ;  /* 0x0000ffffff087424 */ /* 0x000fe200078e00ff */
[----:B------:R-:W-:Y:S01]  /*3b00*/  PRMT R4, R4, 0x654, R5 ;  /* 0x0000065404047816 */ /* 0x000fe20000000005 */
[----:B------:R-:W-:Y:S02]  /*3b10*/  IMAD.MOV.U32 R6, RZ, RZ, 0x4 ;  /* 0x00000004ff067424 */ /* 0x000fe400078e00ff */
[----:B------:R-:W-:Y:S01]  /*3b20*/  IMAD.SHL.U32 R9, R11, 0x20, RZ ;  /* 0x000000200b097824 */ /* 0x000fe200078e00ff */
[----:B------:R-:W-:Y:S02]  /*3b30*/  MOV R5, UR4 ;  /* 0x0000000400057c02 */ /* 0x000fe40008000f00 */
[-C--:B------:R-:W-:Y:S01]  /*3b40*/  SHF.L.U32 R8, R8, R11.reuse, RZ ;  /* 0x0000000b08087219 */ /* 0x080fe200000006ff */
[----:B------:R2:W-:Y:S01]  /*3b50*/  SYNCS.ARRIVE.TRANS64.RED RZ, [UR4], R6 ;  /* 0x00000006ffff79a7 */ /* 0x0005e20008000404 */
[----:B------:R-:W-:Y:S01]  /*3b60*/  SHF.L.U32 R7, R0, R11, RZ ;  /* 0x0000000b00077219 */ /* 0x000fe200000006ff */
[----:B------:R2:W-:Y:S04]  /*3b70*/  STS [UR6+0x200], R9 ;  /* 0x00020009ff007988 */ /* 0x0005e80008000806 */
[----:B------:R2:W-:Y:S04]  /*3b80*/  STAS [R4.64], R11 ;  /* 0x0000000b04007dbd */ /* 0x0005e8000c0008ff */
[----:B------:R2:W-:Y:S04]  /*3b90*/  ATOMS.OR RZ, [UR5+0x14], R8 ;  /* 0x00001408ffff798c */ /* 0x0005e8000b000005 */
[----:B------:R2:W-:Y:S04]  /*3ba0*/  ATOMS.OR RZ, [UR5+0x18], R7 ;  /* 0x00001807ffff798c */ /* 0x0005e8000b000005 */
[----:B------:R2:W-:Y:S02]  /*3bb0*/  ATOMS.XOR RZ, [UR5+0x10], R0 ;  /* 0x00001000ffff798c */ /* 0x0005e4000b800005 */
.L_x_71:
[----:B-1----:R-:W-:Y:S05]  /*3bc0*/  BSYNC B0 ;  /* 0x0000000000007941 */ /* 0x002fea0003800000 */
.L_x_70:
[----:B------:R-:W-:Y:S05]  /*3bd0*/  BRA.U UP1, `(.L_x_76) ;  /* 0x00000001016c7547 */ /* 0x000fea000b800000 */
[----:B------:R-:W-:-:S03]  /*3be0*/  UMOV UR4, 0xffffffff ;  /* 0xffffffff00047882 */ /* 0x000fc60000000000 */
[----:B------:R-:W-:Y:S05]  /*3bf0*/  BRA.DIV UR4, `(.L_x_77) ;  /* 0x0000007204ec7947 */ /* 0x000fea000b800000 */
[----:B------:R-:W-:-:S13]  /*3c00*/  ELECT P6, URZ, PT ;  /* 0x0000000000ff782f */ /* 0x000fda00038c0000 */
.L_x_197:
[----:B------:R-:W-:Y:S05]  /*3c10*/  @!P6 BRA `(.L_x_76) ;  /* 0x00000000005ce947 */ /* 0x000fea0003800000 */
[----:B--2---:R-:W2:Y:S02]  /*3c20*/  LDS R5, [UR5+0x10] ;  /* 0x00001005ff057984 */ /* 0x004ea40008000800 */
[----:B--2---:R-:W-:-:S04]  /*3c30*/  SHF.L.U32 R5, R5, 0x1f, RZ ;  /* 0x0000001f05057819 */ /* 0x004fc800000006ff */
[----:B------:R-:W2:Y:S02]  /*3c40*/  SYNCS.PHASECHK.TRANS64.TRYWAIT P0, [UR5+0x8], R5 ;  /* 0x00000805ff0075a7 */ /* 0x000ea40008001105 */
[----:B--2---:R-:W-:Y:S05]  /*3c50*/  @P0 BRA `(.L_x_78) ;  /* 0x0000000000080947 */ /* 0x004fea0003800000 */
[----:B------:R-:W2:Y:S02]  /*3c60*/  SYNCS.PHASECHK.TRANS64.TRYWAIT P0, [UR5+0x8], R5 ;  /* 0x00000805ff0075a7 */ /* 0x000ea40008001105 */
[----:B--2---:R-:W-:Y:S05]  /*3c70*/  @!P0 BRA `(.L_x_79) ;  /* 0x0000007000ec8947 */ /* 0x004fea0003800000 */
.L_x_78:
[----:B------:R-:W3:Y:S01]  /*3c80*/  LDS R7, [UR6+0x200] ;  /* 0x00020006ff077984 */ /* 0x000ee20008000800 */
[----:B--2---:R-:W-:Y:S02]  /*3c90*/  HFMA2 R0, -RZ, RZ, 0, 5.9604644775390625e-08 ;  /* 0x00000001ff007431 */ /* 0x004fe400000001ff */
[----:B------:R-:W-:Y:S01]  /*3ca0*/  IMAD.MOV.U32 R4, RZ, RZ, 0xffff ;  /* 0x0000ffffff047424 */ /* 0x000fe200078e00ff */
[----:B------:R-:W-:Y:S01]  /*3cb0*/  UPRMT UR4, UR35, 0x654, UR7 ;  /* 0x0000065423047896 */ /* 0x000fe20008000007 */
[----:B---3--:R-:W-:-:S03]  /*3cc0*/  IMAD.SHL.U32 R5, R7, 0x20, RZ ;  /* 0x0000002007057824 */ /* 0x008fc600078e00ff */
[-C--:B------:R-:W-:Y:S02]  /*3cd0*/  SHF.L.U32 R4, R4, R7.reuse, RZ ;  /* 0x0000000704047219 */ /* 0x080fe400000006ff */
[----:B------:R-:W-:Y:S01]  /*3ce0*/  SHF.L.U32 R7, R0, R7, RZ ;  /* 0x0000000700077219 */ /* 0x000fe200000006ff */
[----:B------:R3:W-:Y:S04]  /*3cf0*/  STS [UR6+0x200], R5 ;  /* 0x00020005ff007988 */ /* 0x0007e80008000806 */
[----:B------:R3:W-:Y:S04]  /*3d00*/  ATOMS.OR RZ, [UR5+0x14], R4 ;  /* 0x00001404ffff798c */ /* 0x0007e8000b000005 */
[----:B------:R3:W-:Y:S01]  /*3d10*/  ATOMS.OR RZ, [UR5+0x18], R7 ;  /* 0x00001807ffff798c */ /* 0x0007e2000b000005 */
[----:B------:R-:W-:Y:S03]  /*3d20*/  SYNCS.ARRIVE.TRANS64.RED.A1T0 RZ, [UR4], RZ ;  /* 0x000000ffffff79a7 */ /* 0x000fe60008100404 */
[----:B------:R3:W-:Y:S01]  /*3d30*/  ATOMS.XOR RZ, [UR5+0x10], R0 ;  /* 0x00001000ffff798c */ /* 0x0007e2000b800005 */
[----:B------:R-:W-:Y:S05]  /*3d40*/  BRA `(.L_x_76) ;  /* 0x0000000000107947 */ /* 0x000fea0003800000 */
.L_x_69:
[----:B------:R-:W-:Y:S02]  /*3d50*/  MOV R0, 0xffffffff ;  /* 0xffffffff00007802 */ /* 0x000fe40000000f00 */
[----:B------:R-:W-:-:S03]  /*3d60*/  MOV R4, 0x3d90 ;  /* 0x00003d9000047802 */ /* 0x000fc60000000f00 */
[----:B------:R2:W-:Y:S04]  /*3d70*/  STS [UR6+0x200], R0 ;  /* 0x00020000ff007988 */ /* 0x0005e80008000806 */
[----:B-12--5:R-:W-:Y:S05]  /*3d80*/  CALL.REL.NOINC `($__internal_1_$__cuda_sm10x_tcgen05_guardrail_trap_phase_invalid_during_alloc) ;  /* 0x0000007800bc7944 */ /* 0x026fea0003c00000 */
.L_x_76:
[----:B------:R-:W-:Y:S05]  /*3d90*/  WARPSYNC.ALL ;  /* 0x0000000000007948 */ /* 0x000fea0003800000 */
[----:B------:R-:W4:Y:S01]  /*3da0*/  S2UR UR4, SR_CgaCtaId ;  /* 0x00000000000479c3 */ /* 0x000f220000008800 */
[----:B------:R-:W-:Y:S01]  /*3db0*/  UMOV UR17, 0x400 ;  /* 0x0000040000117882 */ /* 0x000fe20000000000 */
[----:B------:R-:W-:-:S06]  /*3dc0*/  NOP ;  /* 0x0000000000007918 */ /* 0x000fcc0000000000 */
[----:B------:R-:W-:Y:S06]  /*3dd0*/  BAR.ARV 0x6, 0xa0 ;  /* 0x0182800000007b1d */ /* 0x000fec0000002000 */
[----:B------:R-:W1:Y:S01]  /*3de0*/  LDCU UR6, c[0x0][0x38c] ;  /* 0x00007180ff0677ac */ /* 0x000e620008000800 */
[----:B------:R-:W-:Y:S01]  /*3df0*/  LOP3.LUT R3, R3, 0xffff, RZ, 0xc0, !PT ;  /* 0x0000ffff03037812 */ /* 0x000fe200078ec0ff */
[----:B--2---:R-:W-:Y:S01]  /*3e00*/  IMAD.MOV.U32 R9, RZ, RZ, 0x1 ;  /* 0x00000001ff097424 */ /* 0x004fe200078e00ff */
[----:B------:R-:W-:Y:S01]  /*3e10*/  LOP3.LUT R2, R2, 0xffff, RZ, 0xc0, !PT ;  /* 0x0000ffff02027812 */ /* 0x000fe200078ec0ff */
[----:B------:R-:W-:Y:S01]  /*3e20*/  IMAD.MOV.U32 R8, RZ, RZ, RZ ;  /* 0x000000ffff087224 */ /* 0x000fe200078e00ff */
[----:B------:R-:W-:Y:S01]  /*3e30*/  R2UR UR20, R3 ;  /* 0x00000000031472ca */ /* 0x000fe200000e0000 */
[----:B------:R-:W-:Y:S01]  /*3e40*/  UMOV UR24, URZ ;  /* 0x000000ff00187c82 */ /* 0x000fe20008000000 */
[----:B------:R-:W-:-:S02]  /*3e50*/  R2UR UR30, R2 ;  /* 0x00000000021e72ca */ /* 0x000fc400000e0000 */
[----:B------:R-:W-:Y:S01]  /*3e60*/  CS2R R2, SRZ ;  /* 0x0000000000027805 */ /* 0x000fe2000001ff00 */
[----:B------:R-:W-:Y:S01]  /*3e70*/  UMOV UR15, URZ ;  /* 0x000000ff000f7c82 */ /* 0x000fe20008000000 */
[----:B----4-:R-:W-:Y:S01]  /*3e80*/  ULEA UR17, UR4, UR17, 0x18 ;  /* 0x0000001104117291 */ /* 0x010fe2000f8ec0ff */
[----:B------:R-:W-:Y:S01]  /*3e90*/  UMOV UR14, URZ ;  /* 0x000000ff000e7c82 */ /* 0x000fe20008000000 */
[----:B------:R-:W-:Y:S02]  /*3ea0*/  UISETP.NE.AND UP3, UPT, UR33, URZ, UPT ;  /* 0x000000ff2100728c */ /* 0x000fe4000bf65270 */
[----:B------:R-:W-:Y:S02]  /*3eb0*/  UIADD3 UR5, UPT, UPT, UR17, 0x6400, URZ ;  /* 0x0000640011057890 */ /* 0x000fe4000fffe0ff */
[----:B------:R-:W-:-:S03]  /*3ec0*/  UIADD3 UR4, UPT, UPT, UR17, 0x16400, URZ ;  /* 0x0001640011047890 */ /* 0x000fc6000fffe0ff */
[----:B---3--:R-:W2:Y:S01]  /*3ed0*/  LDS R0, [UR17+0x200] ;  /* 0x00020011ff007984 */ /* 0x008ea20008000800 */
[----:B-1----:R-:W-:Y:S02]  /*3ee0*/  UIADD3 UR6, UPT, UPT, UR6, 0x3f, URZ ;  /* 0x0000003f06067890 */ /* 0x002fe4000fffe0ff */
[----:B------:R-:W-:Y:S02]  /*3ef0*/  USHF.R.U32.HI UR5, URZ, 0x4, UR5 ;  /* 0x00000004ff057899 */ /* 0x000fe40008011605 */
[----:B------:R-:W-:Y:S02]  /*3f00*/  USHF.R.S32.HI UR25, URZ, 0x1f, UR6 ;  /* 0x0000001fff197899 */ /* 0x000fe40008011406 */
[----:B------:R-:W-:Y:S02]  /*3f10*/  USHF.R.U32.HI UR4, URZ, 0x4, UR4 ;  /* 0x00000004ff047899 */ /* 0x000fe40008011604 */
[----:B------:R-:W-:Y:S02]  /*3f20*/  ULEA.HI UR25, UR25, UR6, URZ, 0x6 ;  /* 0x0000000619197291 */ /* 0x000fe4000f8f30ff */
[----:B------:R-:W-:-:S02]  /*3f30*/  ULOP3.LUT UR5, UR5, 0x3fff, URZ, 0xc0, !UPT ;  /* 0x00003fff05057892 */ /* 0x000fc4000f8ec0ff */
[----:B------:R-:W-:Y:S02]  /*3f40*/  USHF.R.S32.HI UR25, URZ, 0x6, UR25 ;  /* 0x00000006ff197899 */ /* 0x000fe40008011419 */
[----:B------:R-:W-:Y:S02]  /*3f50*/  ULOP3.LUT UR22, UR4, 0x3fff, URZ, 0xc0, !UPT ;  /* 0x00003fff04167892 */ /* 0x000fe4000f8ec0ff */
[----:B------:R-:W-:Y:S02]  /*3f60*/  UISETP.LT.AND UP0, UPT, UR25, 0x1, UPT ;  /* 0x000000011900788c */ /* 0x000fe4000bf01270 */
[----:B------:R-:W-:Y:S02]  /*3f70*/  ULOP3.LUT UR21, UR5, 0x10000, URZ, 0xfc, !UPT ;  /* 0x0001000005157892 */ /* 0x000fe4000f8efcff */
[----:B------:R-:W-:Y:S02]  /*3f80*/  ULOP3.LUT UR22, UR22, 0x10000, URZ, 0xfc, !UPT ;  /* 0x0001000016167892 */ /* 0x000fe4000f8efcff */
[----:B------:R-:W-:Y:S01]  /*3f90*/  USEL UR31, UR25, 0x1, !UP0 ;  /* 0x00000001191f7887 */ /* 0x000fe2000c000000 */
[----:B------:R-:W-:Y:S01]  /*3fa0*/  UMOV UR28, 0x0 ;  /* 0x00000000001c7882 */ /* 0x000fe20000000000 */
[----:B------:R-:W-:Y:S01]  /*3fb0*/  UMOV UR29, 0x8400010 ;  /* 0x08400010001d7882 */ /* 0x000fe20000000000 */
[----:B------:R-:W-:Y:S01]  /*3fc0*/  UMOV UR26, 0x0 ;  /* 0x00000000001a7882 */ /* 0x000fe20000000000 */
[----:B------:R-:W-:Y:S01]  /*3fd0*/  UMOV UR27, 0x8400010 ;  /* 0x08400010001b7882 */ /* 0x000fe20000000000 */
[----:B--2---:R-:W-:-:S15]  /*3fe0*/  R2UR UR32, R0 ;  /* 0x00000000002072ca */ /* 0x004fde00000e0000 */
.L_x_87:
[C---:B------:R-:W-:Y:S02]  /*3ff0*/  LEA R0, R8.reuse, UR17, 0x3 ;  /* 0x0000001108007c11 */ /* 0x040fe4000f8e18ff */
[----:B------:R-:W-:Y:S02]  /*4000*/  SHF.L.U32 R5, R3, 0x1f, RZ ;  /* 0x0000001f03057819 */ /* 0x000fe400000006ff */
[----:B------:R-:W-:Y:S02]  /*4010*/  LEA R4, R8, UR17, 0x4 ;  /* 0x0000001108047c11 */ /* 0x000fe4000f8e20ff */
[----:B------:R-:W1:Y:S02]  /*4020*/  SYNCS.PHASECHK.TRANS64.TRYWAIT P0, [R0+URZ+0x150], R5 ;  /* 0x00015005000075a7 */ /* 0x000e6400080011ff */
[----:B-1-3--:R-:W-:Y:S05]  /*4030*/  @!P0 BRA `(.L_x_80) ;  /* 0x0000007000148947 */ /* 0x00afea0003800000 */
.L_x_198:
[----:B-1----:R-:W1:Y:S01]  /*4040*/  LDS.128 R4, [R4+0x1e0] ;  /* 0x0001e00004047984 */ /* 0x002e620000000c00 */
[----:B------:R-:W-:Y:S02]  /*4050*/  VIADD R0, R0, 0x160 ;  /* 0x0000016000007836 */ /* 0x000fe40000000000 */
[----:B------:R-:W-:Y:S01]  /*4060*/  VIADD R8, R8, 0x1 ;  /* 0x0000000108087836 */ /* 0x000fe20000000000 */
[----:B------:R-:W-:Y:S01]  /*4070*/  @!PT LDS RZ, [RZ] ;  /* 0x00000000fffff984 */ /* 0x000fe20000000800 */
[----:B------:R-:W-:Y:S01]  /*4080*/  @!PT LDS RZ, [RZ] ;  /* 0x00000000fffff984 */ /* 0x000fe20000000800 */
[----:B------:R-:W-:Y:S01]  /*4090*/  @!PT LDS RZ, [RZ] ;  /* 0x00000000fffff984 */ /* 0x000fe20000000800 */
[----:B------:R-:W-:Y:S01]  /*40a0*/  @!PT LDS RZ, [RZ] ;  /* 0x00000000fffff984 */ /* 0x000fe20000000800 */
[----:B------:R2:W-:Y:S06]  /*40b0*/  MEMBAR.ALL.CTA ;  /* 0x0000000000007992 */ /* 0x0005ec0000008000 */
[----:B--2---:R-:W2:Y:S01]  /*40c0*/  FENCE.VIEW.ASYNC.S ;  /* 0x00000000000073c6 */ /* 0x004ea20000000000 */
[----:B------:R-:W-:-:S04]  /*40d0*/  PRMT R0, RZ, 0x654, R0 ;  /* 0x00000654ff007816 */ /* 0x000fc80000000000 */
[----:B--2---:R2:W-:Y:S01]  /*40e0*/  SYNCS.ARRIVE.TRANS64.RED.A1T0 RZ, [R0+URZ], RZ ;  /* 0x000000ff00ff79a7 */ /* 0x0045e200081004ff */
[----:B-1----:R-:W-:Y:S01]  /*40f0*/  LOP3.LUT P1, RZ, R6, 0x1, RZ, 0xc0, !PT ;  /* 0x0000000106ff7812 */ /* 0x002fe2000782c0ff */
[----:B--2---:R-:W-:-:S12]  /*4100*/  BRA.U UP3, `(.L_x_81) ;  /* 0x0000000103e07547 */ /* 0x004fd8000b800000 */
[----:B------:R-:W1:Y:S01]  /*4110*/  LDCU UR4, c[0x0][0x38c] ;  /* 0x00007180ff0477ac */ /* 0x000e620008000800 */
[----:B------:R-:W-:Y:S02]  /*4120*/  PLOP3.LUT P2, PT, PT, PT, PT, 0x80, 0x8 ;  /* 0x000000000008781c */ /* 0x000fe40003f4f070 */
[----:B------:R-:W-:Y:S01]  /*4130*/  SHF.L.U32 R5, R9, 0x1f, RZ ;  /* 0x0000001f09057819 */ /* 0x000fe200000006ff */
[----:B------:R-:W-:Y:S02]  /*4140*/  ULEA UR23, UR24, UR17, 0x3 ;  /* 0x0000001118177291 */ /* 0x000fe4000f8e18ff */
[----:B------:R-:W-:Y:S02]  /*4150*/  ULEA UR18, UR24, UR32, 0x7 ;  /* 0x0000002018127291 */ /* 0x000fe4000f8e38ff */
[----:B-1----:R-:W-:-:S06]  /*4160*/  UISETP.GE.AND UP0, UPT, UR4, 0x1, UPT ;  /* 0x000000010400788c */ /* 0x002fcc000bf06270 */
[----:B------:R-:W-:-:S05]  /*4170*/  PLOP3.LUT P0, PT, PT, PT, UP0, 0x80, 0x8 ;  /* 0x000000000008781c */ /* 0x000fca0003f0f008 */
[----:B------:R-:W-:-:S08]  /*4180*/  @UP0 ULEA UR4, UR15, UR17, 0x3 ;  /* 0x000000110f040291 */ /* 0x000fd0000f8e18ff */
[----:B------:R-:W-:-:S04]  /*4190*/  @P0 SHF.L.U32 R0, R2, 0x1f, RZ ;  /* 0x0000001f02000819 */ /* 0x000fc800000006ff */
[----:B------:R1:W2:Y:S01]  /*41a0*/  @P0 SYNCS.PHASECHK.TRANS64.TRYWAIT P2, [UR4], R0 ;  /* 0x00000000ff0005a7 */ /* 0x0002a20008041104 */
[----:B------:R-:W3:Y:S02]  /*41b0*/  SYNCS.PHASECHK.TRANS64.TRYWAIT P0, [UR23+0x190], R5 ;  /* 0x00019005ff0075a7 */ /* 0x000ee40008001117 */
[----:B-123--:R-:W-:Y:S05]  /*41c0*/  @!P0 BRA `(.L_x_82) ;  /* 0x0000006c00c48947 */ /* 0x00efea0003800000 */
.L_x_200:
[----:B------:R-:W-:Y:S01]  /*41d0*/  UMOV UR19, UR14 ;  /* 0x0000000e00137c82 */ /* 0x000fe20008000000 */
[----:B------:R-:W-:Y:S05]  /*41e0*/  BRA.U !UP0, `(.L_x_83) ;  /* 0x0000000108987547 */ /* 0x000fea000b800000 */
[----:B------:R-:W-:Y:S02]  /*41f0*/  UIADD3 UR19, UPT, UPT, UR31, UR14, URZ ;  /* 0x0000000e1f137290 */ /* 0x000fe4000fffe0ff */
[----:B------:R-:W-:Y:S01]  /*4200*/  UPLOP3.LUT UP2, UPT, UPT, UPT, UPT, 0x40, 0x4 ;  /* 0x000000000004789c */ /* 0x000fe20003f4e870 */
[----:B------:R-:W-:Y:S01]  /*4210*/  UMOV UR16, UR25 ;  /* 0x0000001900107c82 */ /* 0x000fe20008000000 */
[----:B------:R-:W-:-:S09]  /*4220*/  UMOV UR6, UR15 ;  /* 0x0000000f00067c82 */ /* 0x000fd20008000000 */
.L_x_86:
[----:B--2---:R-:W-:Y:S01]  /*4230*/  ULEA UR5, UR6, UR17, 0x3 ;  /* 0x0000001106057291 */ /* 0x004fe2000f8e18ff */
[----:B---3--:R-:W-:Y:S11]  /*4240*/  @P2 BRA `(.L_x_84) ;  /* 0x00000000000c2947 */ /* 0x008ff60003800000 */
[----:B-1----:R-:W-:Y:S04]  /*4250*/  SHF.L.U32 R5, R2, 0x1f, RZ ;  /* 0x0000001f02057819 */ /* 0x002fe800000006ff */
[----:B------:R-:W1:Y:S02]  /*4260*/  SYNCS.PHASECHK.TRANS64.TRYWAIT P0, [UR5], R5 ;  /* 0x00000005ff0075a7 */ /* 0x000e640008001105 */
[----:B-1----:R-:W-:Y:S05]  /*4270*/  @!P0 BRA `(.L_x_85) ;  /* 0x0000006c00b08947 */ /* 0x002fea0003800000 */
.L_x_84:
[----:B------:R-:W-:Y:S01]  /*4280*/  UISETP.NE.AND UP0, UPT, UR16, 0x1, UPT ;  /* 0x000000011000788c */ /* 0x000fe2000bf05270 */
[----:B------:R-:W-:Y:S01]  /*4290*/  PLOP3.LUT P2, PT, PT, PT, PT, 0x80, 0x8 ;  /* 0x000000000008781c */ /* 0x000fe20003f4f070 */
[----:B------:R-:W-:Y:S02]  /*42a0*/  UIADD3 UR4, UPT, UPT, UR6, 0x1, URZ ;  /* 0x0000000106047890 */ /* 0x000fe4000fffe0ff */
[----:B------:R-:W-:Y:S02]  /*42b0*/  ULEA UR12, UR6, UR22, 0x9 ;  /* 0x00000016060c7291 */ /* 0x000fe4000f8e48ff */
[----:B------:R-:W-:Y:S01]  /*42c0*/  UISETP.NE.AND UP1, UPT, UR4, 0x10, UPT ;  /* 0x000000100400788c */ /* 0x000fe2000bf25270 */
[----:B------:R-:W-:Y:S01]  /*42d0*/  PLOP3.LUT P0, PT, PT, PT, UP0, 0x80, 0x8 ;  /* 0x000000000008781c */ /* 0x000fe20003f0f008 */
[----:B------:R-:W-:Y:S02]  /*42e0*/  UIADD3 UR10, UPT, UPT, UR12, 0x2, URZ ;  /* 0x000000020c0a7890 */ /* 0x000fe4000fffe0ff */
[----:B------:R-:W-:Y:S02]  /*42f0*/  USEL UR7, URZ, 0x1, UP1 ;  /* 0x00000001ff077887 */ /* 0x000fe40008800000 */
[----:B------:R-:W-:Y:S02]  /*4300*/  USEL UR15, UR4, URZ, UP1 ;  /* 0x000000ff040f7287 */ /* 0x000fe40008800000 */
[----:B------:R-:W-:Y:S02]  /*4310*/  UIADD3 UR14, UPT, UPT, UR14, 0x1, URZ ;  /* 0x000000010e0e7890 */ /* 0x000fe4000fffe0ff */
[----:B------:R-:W-:Y:S01]  /*4320*/  @UP0 ULEA UR4, UR15, UR17, 0x3 ;  /* 0x000000110f040291 */ /* 0x000fe2000f8e18ff */
[----:B------:R-:W-:Y:S01]  /*4330*/  LOP3.LUT R2, R2, UR7, RZ, 0x3c, !PT ;  /* 0x0000000702027c12 */ /* 0x000fe2000f8e3cff */
[----:B------:R-:W-:Y:S01]  /*4340*/  UIADD3 UR7, UPT, UPT, UR5, 0x80, URZ ;  /* 0x0000008005077890 */ /* 0x000fe2000fffe0ff */
[----:B------:R-:W-:Y:S02]  /*4350*/  UMOV UR13, 0x80004020 ;  /* 0x80004020000d7882 */ /* 0x000fe40000000000 */
[----:B-1----:R-:W-:Y:S01]  /*4360*/  @P0 SHF.L.U32 R0, R2, 0x1f, RZ ;  /* 0x0000001f02000819 */ /* 0x002fe200000006ff */
[----:B------:R-:W-:Y:S01]  /*4370*/  UMOV UR5, 0x80004020 ;  /* 0x8000402000057882 */ /* 0x000fe20000000000 */
[----:B------:R-:W-:Y:S01]  /*4380*/  UMOV UR11, 0x80004020 ;  /* 0x80004020000b7882 */ /* 0x000fe20000000000 */
[----:B------:R-:W-:Y:S01]  /*4390*/  UMOV UR9, 0x80004020 ;  /* 0x8000402000097882 */ /* 0x000fe20000000000 */
[----:B------:R2:W3:Y:S01]  /*43a0*/  @P0 SYNCS.PHASECHK.TRANS64.TRYWAIT P2, [UR4], R0 ;  /* 0x00000000ff0005a7 */ /* 0x0004e20008041104 */
[----:B------:R-:W-:Y:S02]  /*43b0*/  ULEA UR4, UR6, UR21, 0x8 ;  /* 0x0000001506047291 */ /* 0x000fe4000f8e40ff */
[----:B------:R-:W-:Y:S02]  /*43c0*/  UISETP.NE.AND UP0, UPT, UR14, UR19, UPT ;  /* 0x000000130e00728c */ /* 0x000fe4000bf05270 */
[----:B------:R-:W-:Y:S02]  /*43d0*/  UIADD3 UR8, UPT, UPT, UR4, 0x2, URZ ;  /* 0x0000000204087890 */ /* 0x000fe4000fffe0ff */
[----:B------:R-:W-:Y:S01]  /*43e0*/  UIADD3 UR16, UPT, UPT, UR16, -0x1, URZ ;  /* 0xffffffff10107890 */ /* 0x000fe2000fffe0ff */
[----:B------:R-:W-:Y:S02]  /*43f0*/  UMOV UR6, UR15 ;  /* 0x0000000f00067c82 */ /* 0x000fe40008000000 */
[----:B------:R2:W-:Y:S01]  /*4400*/  UTCQMMA.2CTA gdesc[UR4], gdesc[UR12], tmem[UR18], tmem[UR28], idesc[UR29], UP2 ;  /* 0x00ff1c0c040075ea */ /* 0x0005e20009200312 */
[----:B------:R-:W-:Y:S03]  /*4410*/  UPLOP3.LUT UP2, UPT, UPT, UPT, UPT, 0x80, 0x8 ;  /* 0x000000000008789c */ /* 0x000fe60003f4f070 */
[----:B------:R2:W-:Y:S01]  /*4420*/  UTCQMMA.2CTA gdesc[UR8], gdesc[UR10], tmem[UR18], tmem[UR26], idesc[UR27], UPT ;  /* 0x00ff1a0a080075ea */ /* 0x0005e2000ba00312 */
[----:B------:R2:W-:Y:S01]  /*4430*/  UTCBAR.2CTA.MULTICAST [UR7], URZ, UR20 ;  /* 0x000000ff070073e9 */ /* 0x0005e20008200814 */
[----:B------:R-:W-:Y:S06]  /*4440*/  BRA.U UP0, `(.L_x_86) ;  /* 0xfffffffd00787547 */ /* 0x000fec000b83ffff */
.L_x_83:
[----:B--2---:R-:W-:Y:S01]  /*4450*/  UIADD3 UR4, UPT, UPT, UR23, 0x170, URZ ;  /* 0x0000017017047890 */ /* 0x004fe2000fffe0ff */
[----:B------:R-:W-:-:S08]  /*4460*/  UMOV UR14, UR19 ;  /* 0x00000013000e7c82 */ /* 0x000fd00008000000 */
[----:B------:R2:W-:Y:S01]  /*4470*/  UTCBAR.2CTA.MULTICAST [UR4], URZ, UR30 ;  /* 0x000000ff040073e9 */ /* 0x0005e2000820081e */
[----:B------:R-:W-:Y:S02]  /*4480*/  NOP ;  /* 0x0000000000007918 */ /* 0x000fe40000000000 */
.L_x_81:
[----:B--2---:R-:W-:Y:S01]  /*4490*/  UIADD3 UR4, UPT, UPT, UR24, 0x1, URZ ;  /* 0x0000000118047890 */ /* 0x004fe2000fffe0ff */
[----:B------:R-:W-:-:S03]  /*44a0*/  ISETP.NE.AND P0, PT, R8, 0x2, PT ;  /* 0x000000020800780c */ /* 0x000fc60003f05270 */
[----:B------:R-:W-:Y:S01]  /*44b0*/  UISETP.NE.AND UP0, UPT, UR4, 0x4, UPT ;  /* 0x000000040400788c */ /* 0x000fe2000bf05270 */
[----:B-1----:R-:W-:Y:S02]  /*44c0*/  SEL R0, RZ, 0x1, P0 ;  /* 0x00000001ff007807 */ /* 0x002fe40000000000 */
[----:B------:R-:W-:Y:S01]  /*44d0*/  SEL R8, R8, RZ, P0 ;  /* 0x000000ff08087207 */ /* 0x000fe20000000000 */
[----:B------:R-:W-:Y:S01]  /*44e0*/  USEL UR5, URZ, 0x1, UP0 ;  /* 0x00000001ff057887 */ /* 0x000fe20008000000 */
[----:B------:R-:W-:Y:S01]  /*44f0*/  LOP3.LUT R3, R3, R0, RZ, 0x3c, !PT ;  /* 0x0000000003037212 */ /* 0x000fe200078e3cff */
[----:B------:R-:W-:-:S04]  /*4500*/  USEL UR24, UR4, URZ, UP0 ;  /* 0x000000ff04187287 */ /* 0x000fc80008000000 */
[----:B------:R-:W-:Y:S01]  /*4510*/  LOP3.LUT R9, R9, UR5, RZ, 0x3c, !PT ;  /* 0x0000000509097c12 */ /* 0x000fe2000f8e3cff */
[----:B------:R-:W-:Y:S07]  /*4520*/  @P1 BRA `(.L_x_87) ;  /* 0xfffffff800b01947 */ /* 0x000fee000383ffff */
[----:B------:R-:W1:Y:S01]  /*4530*/  S2UR UR8, SR_CgaCtaId ;  /* 0x00000000000879c3 */ /* 0x000e620000008800 */
[----:B------:R-:W-:Y:S01]  /*4540*/  ELECT P0, URZ, PT ;  /* 0x0000000000ff782f */ /* 0x000fe20003800000 */
[----:B------:R-:W-:Y:S01]  /*4550*/  HFMA2 R0, -RZ, RZ, 0, 5.9604644775390625e-08 ;  /* 0x00000001ff007431 */ /* 0x000fe200000001ff */
[----:B------:R-:W-:-:S05]  /*4560*/  UMOV UR4, 0x40 ;  /* 0x0000004000047882 */ /* 0x000fca0000000000 */
[----:B------:R-:W-:Y:S01]  /*4570*/  UVIRTCOUNT.DEALLOC.SMPOOL 0x80 ;  /* 0x000000800000784c */ /* 0x000fe20000000000 */
[----:B------:R-:W-:Y:S02]  /*4580*/  UISETP.NE.AND UP1, UPT, UR33, URZ, UPT ;  /* 0x000000ff2100728c */ /* 0x000fe4000bf25270 */
[----:B-1----:R-:W-:-:S09]  /*4590*/  ULEA UR8, UR8, UR4, 0x18 ;  /* 0x0000000408087291 */ /* 0x002fd2000f8ec0ff */
[----:B------:R1:W-:Y:S01]  /*45a0*/  @P0 STS.U8 [UR8+0x1c], R0 ;  /* 0x00001c00ff000988 */ /* 0x0003e20008000008 */
[----:B------:R-:W-:Y:S05]  /*45b0*/  BRA.U UP1, `(.L_x_88) ;  /* 0x0000000101a07547 */ /* 0x000fea000b800000 */
[----:B------:R-:W-:Y:S01]  /*45c0*/  UIADD3 UR7, UPT, UPT, UR17, 0x190, URZ ;  /* 0x0000019011077890 */ /* 0x000fe2000fffe0ff */
[----:B------:R-:W-:-:S03]  /*45d0*/  SHF.L.U32 R3, R9, 0x1f, RZ ;  /* 0x0000001f09037819 */ /* 0x000fc600000006ff */
[----:B------:R-:W-:-:S09]  /*45e0*/  ULEA UR4, UR24, UR7, 0x3 ;  /* 0x0000000718047291 */ /* 0x000fd2000f8e18ff */
[----:B------:R-:W2:Y:S02]  /*45f0*/  SYNCS.PHASECHK.TRANS64.TRYWAIT P0, [UR4], R3 ;  /* 0x00000003ff0075a7 */ /* 0x000ea40008001104 */
[----:B--2---:R-:W-:Y:S05]  /*4600*/  @!P0 BRA `(.L_x_89) ;  /* 0x0000006800e48947 */ /* 0x004fea0003800000 */
.L_x_203:
        /* <DEDUP_REMOVED lines=9> */
.L_x_205:
        /* <DEDUP_REMOVED lines=9> */
.L_x_207:
[----:B------:R-:W-:-:S04]  /*4730*/  UIADD3 UR4, UPT, UPT, UR4, 0x1, URZ ;  /* 0x0000000104047890 */ /* 0x000fc8000fffe0ff */
[----:B------:R-:W-:-:S04]  /*4740*/  UISETP.NE.AND UP0, UPT, UR4, 0x4, UPT ;  /* 0x000000040400788c */ /* 0x000fc8000bf05270 */
[----:B------:R-:W-:Y:S02]  /*4750*/  USEL UR5, URZ, 0x1, UP0 ;  /* 0x00000001ff057887 */ /* 0x000fe40008000000 */
[----:B------:R-:W-:-:S04]  /*4760*/  USEL UR4, UR4, URZ, UP0 ;  /* 0x000000ff04047287 */ /* 0x000fc80008000000 */
[----:B------:R-:W-:Y:S01]  /*4770*/  ULEA UR4, UR4, UR7, 0x3 ;  /* 0x0000000704047291 */ /* 0x000fe2000f8e18ff */
[----:B-1----:R-:W-:-:S04]  /*4780*/  LOP3.LUT R3, R2, UR5, RZ, 0x3c, !PT ;  /* 0x0000000502037c12 */ /* 0x002fc8000f8e3cff */
[----:B------:R-:W-:Y:S01]  /*4790*/  SHF.L.U32 R3, R3, 0x1f, RZ ;  /* 0x0000001f03037819 */ /* 0x000fe200000006ff */
[----:B------:R-:W-:-:S04]  /*47a0*/  IMAD.U32 R0, RZ, RZ, UR4 ;  /* 0x00000004ff007e24 */ /* 0x000fc8000f8e00ff */
[----:B------:R1:W2:Y:S03]  /*47b0*/  SYNCS.PHASECHK.TRANS64.TRYWAIT P0, [R0+URZ], R3 ;  /* 0x00000003000075a7 */ /* 0x0002a600080011ff */
[----:B--2---:R-:W-:Y:S05]  /*47c0*/  @!P0 NANOSLEEP.SYNCS 0x989680 ;  /* 0x009896800000895d */ /* 0x004fea0003900000 */
[----:B------:R-:W2:Y:S02]  /*47d0*/  @!P0 SYNCS.PHASECHK.TRANS64 P0, [R0+URZ], R3 ;  /* 0x00000003000085a7 */ /* 0x000ea400080010ff */
[----:B--2---:R-:W-:Y:S05]  /*47e0*/  @P0 BRA `(.L_x_92) ;  /* 0x0000000000200947 */ /* 0x004fea0003800000 */
.L_x_93:
[----:B--2---:R2:W4:Y:S02]  /*47f0*/  SYNCS.PHASECHK.TRANS64.TRYWAIT P0, [R0+URZ], R3 ;  /* 0x00000003000075a7 */ /* 0x00452400080011ff */
[----:B----4-:R-:W-:Y:S05]  /*4800*/  @!P0 NANOSLEEP.SYNCS 0x989680 ;  /* 0x009896800000895d */ /* 0x010fea0003900000 */
[----:B------:R-:W4:Y:S02]  /*4810*/  @!P0 SYNCS.PHASECHK.TRANS64 P0, [R0+URZ], R3 ;  /* 0x00000003000085a7 */ /* 0x000f2400080010ff */
[----:B----4-:R-:W-:Y:S05]  /*4820*/  @!P0 BRA `(.L_x_93) ;  /* 0xfffffffc00f08947 */ /* 0x010fea000383ffff */
[----:B------:R-:W-:Y:S05]  /*4830*/  BRA `(.L_x_92) ;  /* 0x00000000000c7947 */ /* 0x000fea0003800000 */
.L_x_88:
[----:B------:R-:W-:-:S04]  /*4840*/  UIADD3 UR4, UPT, UPT, UR17, 0x1d0, URZ ;  /* 0x000001d011047890 */ /* 0x000fc8000fffe0ff */
[----:B------:R-:W-:-:S09]  /*4850*/  UPRMT UR4, UR35, 0x654, UR4 ;  /* 0x0000065423047896 */ /* 0x000fd20008000004 */
[----:B------:R-:W-:Y:S03]  /*4860*/  SYNCS.ARRIVE.TRANS64.RED.A1T0 RZ, [UR4], RZ ;  /* 0x000000ffffff79a7 */ /* 0x000fe60008100404 */
.L_x_92:
[----:B-12---:R-:W-:Y:S01]  /*4870*/  SHF.L.U32 R3, RZ, 0x1f, RZ ;  /* 0x0000001fff037819 */ /* 0x006fe200000006ff */
[----:B------:R-:W-:Y:S01]  /*4880*/  UIADD3 UR4, UPT, UPT, UR17, 0x1d0, URZ ;  /* 0x000001d011047890 */ /* 0x000fe2000fffe0ff */
[----:B------:R-:W-:Y:S02]  /*4890*/  PLOP3.LUT P0, PT, PT, PT, UP1, 0x80, 0x8 ;  /* 0x000000000008781c */ /* 0x000fe40003f0f018 */
[----:B------:R-:W1:Y:S02]  /*48a0*/  SYNCS.PHASECHK.TRANS64.TRYWAIT P1, [UR17+0x1d0], R3 ;  /* 0x0001d003ff0075a7 */ /* 0x000e640008021111 */
[----:B-1----:R-:W-:Y:S09]  /*48b0*/  @!P1 BRA `(.L_x_94) ;  /* 0x0000006800809947 */ /* 0x002ff20003800000 */
.L_x_209:
[----:B------:R-:W-:Y:S01]  /*48c0*/  @!UP1 UPRMT UR4, UR35, 0x654, UR4 ;  /* 0x0000065423049896 */ /* 0x000fe20008000004 */
[----:B------:R-:W-:Y:S01]  /*48d0*/  UMOV UR5, 0xffff ;  /* 0x0000ffff00057882 */ /* 0x000fe20000000000 */
[----:B------:R-:W-:-:S07]  /*48e0*/  UMOV UR6, 0x1 ;  /* 0x0000000100067882 */ /* 0x000fce0000000000 */
[----:B------:R-:W-:Y:S01]  /*48f0*/  @!P0 SYNCS.ARRIVE.TRANS64.RED.A1T0 RZ, [UR4], RZ ;  /* 0x000000ffffff89a7 */ /* 0x000fe20008100404 */
[----:B------:R-:W-:Y:S01]  /*4900*/  NOP ;  /* 0x0000000000007918 */ /* 0x000fe20000000000 */
[----:B-1----:R-:W1:Y:S01]  /*4910*/  LDS R0, [UR8+0x14] ;  /* 0x00001408ff007984 */ /* 0x002e620008000800 */
[----:B------:R-:W-:-:S04]  /*4920*/  ULOP3.LUT UR4, UR32, 0xffff, URZ, 0xc0, !UPT ;  /* 0x0000ffff20047892 */ /* 0x000fc8000f8ec0ff */
[----:B------:R-:W-:-:S04]  /*4930*/  USHF.R.U32.HI UR4, URZ, 0x5, UR4 ;  /* 0x00000005ff047899 */ /* 0x000fc80008011604 */
[----:B------:R-:W-:Y:S02]  /*4940*/  USHF.L.U32 UR5, UR5, UR4, URZ ;  /* 0x0000000405057299 */ /* 0x000fe400080006ff */
[----:B------:R-:W-:-:S04]  /*4950*/  USHF.L.U32 UR4, UR6, UR4, URZ ;  /* 0x0000000406047299 */ /* 0x000fc800080006ff */
[----:B-1----:R-:W-:-:S04]  /*4960*/  LOP3.LUT R0, R0, UR5, RZ, 0xc0, !PT ;  /* 0x0000000500007c12 */ /* 0x002fc8000f8ec0ff */
[----:B------:R-:W-:-:S13]  /*4970*/  ISETP.NE.AND P0, PT, R0, UR5, PT ;  /* 0x0000000500007c0c */ /* 0x000fda000bf05270 */
[----:B------:R-:W-:Y:S05]  /*4980*/  @P0 BRA `(.L_x_95) ;  /* 0x0000000000580947 */ /* 0x000fea0003800000 */
[----:B------:R-:W1:Y:S02]  /*4990*/  LDS R0, [UR8+0x18] ;  /* 0x00001808ff007984 */ /* 0x000e640008000800 */
[----:B-1----:R-:W-:-:S04]  /*49a0*/  LOP3.LUT R0, R0, UR4, RZ, 0xc0, !PT ;  /* 0x0000000400007c12 */ /* 0x002fc8000f8ec0ff */
[----:B------:R-:W-:-:S13]  /*49b0*/  ISETP.NE.AND P0, PT, R0, UR4, PT ;  /* 0x0000000400007c0c */ /* 0x000fda000bf05270 */
[----:B------:R-:W-:Y:S05]  /*49c0*/  @P0 BRA `(.L_x_96) ;  /* 0x00000000003c0947 */ /* 0x000fea0003800000 */
[----:B------:R-:W1:Y:S01]  /*49d0*/  S2R R2, SR_LANEID ;  /* 0x0000000000027919 */ /* 0x000e620000000000 */
[----:B------:R-:W-:Y:S01]  /*49e0*/  ULOP3.LUT UR5, URZ, UR5, URZ, 0x33, !UPT ;  /* 0x00000005ff057292 */ /* 0x000fe2000f8e33ff */
[----:B------:R-:W-:Y:S01]  /*49f0*/  LOP3.LUT R4, RZ, UR4, RZ, 0x33, !PT ;  /* 0x00000004ff047c12 */ /* 0x000fe2000f8e33ff */
[----:B------:R-:W-:Y:S02]  /*4a00*/  VOTEU.ANY UR4, UPT, PT ;  /* 0x0000000000047886 */ /* 0x000fe400038e0100 */
[----:B------:R-:W-:Y:S01]  /*4a10*/  UFLO.U32 UR4, UR4 ;  /* 0x00000004000472bd */ /* 0x000fe200080e0000 */
[----:B------:R-:W2:Y:S01]  /*4a20*/  REDUX UR6, R4 ;  /* 0x00000000040673c4 */ /* 0x000ea20000000000 */
[----:B------:R-:W-:-:S06]  /*4a30*/  IMAD.U32 R0, RZ, RZ, UR5 ;  /* 0x00000005ff007e24 */ /* 0x000fcc000f8e00ff */
[----:B------:R4:W-:Y:S01]  /*4a40*/  UTCATOMSWS.AND URZ, UR5 ;  /* 0x0000000500ff79e3 */ /* 0x0009e20008000000 */
[----:B------:R-:W3:Y:S01]  /*4a50*/  REDUX UR7, R0 ;  /* 0x00000000000773c4 */ /* 0x000ee20000000000 */
[----:B-1----:R-:W-:Y:S01]  /*4a60*/  ISETP.EQ.U32.AND P0, PT, R2, UR4, PT ;  /* 0x0000000402007c0c */ /* 0x002fe2000bf02070 */
[----:B--2---:R-:W-:Y:S01]  /*4a70*/  IMAD.U32 R2, RZ, RZ, UR6 ;  /* 0x00000006ff027e24 */ /* 0x004fe2000f8e00ff */
[----:B---3--:R-:W-:-:S11]  /*4a80*/  MOV R3, UR7 ;  /* 0x0000000700037c02 */ /* 0x008fd60008000f00 */
[----:B------:R4:W-:Y:S04]  /*4a90*/  @P0 ATOMS.AND RZ, [UR8+0x14], R3 ;  /* 0x00001403ffff098c */ /* 0x0009e8000a800008 */
[----:B------:R4:W-:Y:S01]  /*4aa0*/  @P0 ATOMS.AND RZ, [UR8+0x18], R2 ;  /* 0x00001802ffff098c */ /* 0x0009e2000a800008 */
[----:B------:R-:W-:Y:S05]  /*4ab0*/  BRA `(.L_x_97) ;  /* 0x0000000000147947 */ /* 0x000fea0003800000 */
.L_x_96:
[----:B------:R-:W-:Y:S02]  /*4ac0*/  MOV R2, 0x4ae0 ;  /* 0x00004ae000027802 */ /* 0x000fe40000000f00 */
[----:B---3-5:R-:W-:Y:S05]  /*4ad0*/  CALL.REL.NOINC `($__internal_0_$__cuda_sm10x_tcgen05_guardrail_trap_col_being_dealloced_not_returned_by_alloc) ;  /* 0x0000006c005c7944 */ /* 0x028fea0003c00000 */
[----:B------:R-:W-:Y:S05]  /*4ae0*/  BRA `(.L_x_97) ;  /* 0x0000000000087947 */ /* 0x000fea0003800000 */
.L_x_95:
[----:B------:R-:W-:Y:S02]  /*4af0*/  MOV R2, 0x4b10 ;  /* 0x00004b1000027802 */ /* 0x000fe40000000f00 */
[----:B---3-5:R-:W-:Y:S05]  /*4b00*/  CALL.REL.NOINC `($__internal_2_$__cuda_sm10x_tcgen05_guardrail_trap_unallocated_columns_being_dealloced) ;  /* 0x0000006c00687944 */ /* 0x028fea0003c00000 */
.L_x_97:
[----:B------:R-:W-:Y:S01]  /*4b10*/  NOP ;  /* 0x0000000000007918 */ /* 0x000fe20000000000 */
[----:B----4-:R-:W-:Y:S05]  /*4b20*/  EXIT ;  /* 0x000000000000794d */ /* 0x010fea0003800000 */
.L_x_68:
[----:B------:R-:W-:-:S09]  /*4b30*/  UISETP.NE.OR UP0, UPT, UR20, 0x3, !UP4 ;  /* 0x000000031400788c */ /* 0x000fd2000e705670 */
[----:B------:R-:W-:Y:S05]  /*4b40*/  BRA.U UP0, `(.L_x_98) ;  /* 0x0000001100e87547 */ /* 0x000fea000b800000 */
[----:B------:R-:W2:Y:S01]  /*4b50*/  LDCU.64 UR4, c[0x0][0x888] ;  /* 0x00011100ff0477ac */ /* 0x000ea20008000a00 */
[----:B------:R-:W3:Y:S01]  /*4b60*/  LDC.64 R12, c[0x0][0x348] ;  /* 0x0000d200ff0c7b82 */ /* 0x000ee20000000a00 */
[----:B------:R-:W-:Y:S02]  /*4b70*/  HFMA2 R9, -RZ, RZ, 0, 0 ;  /* 0x00000000ff097431 */ /* 0x000fe400000001ff */
[----:B------:R-:W-:Y:S01]  /*4b80*/  IMAD.MOV.U32 R11, RZ, RZ, 0x1 ;  /* 0x00000001ff0b7424 */ /* 0x000fe200078e00ff */
[----:B------:R-:W4:Y:S01]  /*4b90*/  LDCU UR38, c[0x0][0x370] ;  /* 0x00006e00ff2677ac */ /* 0x000f220008000800 */
[----:B------:R-:W-:Y:S01]  /*4ba0*/  IMAD.MOV.U32 R10, RZ, RZ, RZ ;  /* 0x000000ffff0a7224 */ /* 0x000fe200078e00ff */
[----:B------:R-:W-:Y:S01]  /*4bb0*/  MOV R3, 0x1000 ;  /* 0x0000100000037802 */ /* 0x000fe20000000f00 */
[----:B------:R-:W4:Y:S01]  /*4bc0*/  LDCU.128 UR48, c[0x0][0xb10] ;  /* 0x00016200ff3077ac */ /* 0x000f220008000c00 */
[----:B------:R-:W1:Y:S01]  /*4bd0*/  LDCU UR37, c[0x0][0x374] ;  /* 0x00006e80ff2577ac */ /* 0x000e620008000800 */
[----:B------:R-:W1:Y:S01]  /*4be0*/  LDCU.64 UR30, c[0x0][0x890] ;  /* 0x00011200ff1e77ac */ /* 0x000e620008000a00 */
[----:B--2---:R-:W-:Y:S01]  /*4bf0*/  UISETP.NE.U32.AND UP0, UPT, UR4, URZ, UPT ;  /* 0x000000ff0400728c */ /* 0x004fe2000bf05070 */
[----:B------:R-:W2:Y:S01]  /*4c00*/  LDCU UR15, c[0x0][0xb0c] ;  /* 0x00016180ff0f77ac */ /* 0x000ea20008000800 */
[----:B------:R-:W3:Y:S01]  /*4c10*/  LDCU UR57, c[0x0][0xb20] ;  /* 0x00016400ff3977ac */ /* 0x000ee20008000800 */
[----:B------:R-:W3:Y:S01]  /*4c20*/  LDCU UR4, c[0x0][0xb30] ;  /* 0x00016600ff0477ac */ /* 0x000ee20008000800 */
[----:B------:R-:W-:Y:S01]  /*4c30*/  UMOV UR21, 0x400 ;  /* 0x0000040000157882 */ /* 0x000fe20000000000 */
[----:B----4-:R-:W-:-:S02]  /*4c40*/  UIMAD.WIDE.U32 UR54, UR38, UR48, URZ ;  /* 0x00000030263672a5 */ /* 0x010fc4000f8e00ff */
[----:B-1----:R-:W-:Y:S02]  /*4c50*/  UIMAD.WIDE.U32 UR6, UR37, UR51, URZ ;  /* 0x00000033250672a5 */ /* 0x002fe4000f8e00ff */
[----:B------:R-:W-:Y:S02]  /*4c60*/  ULEA UR21, UR58, UR21, 0x18 ;  /* 0x000000153a157291 */ /* 0x000fe4000f8ec0ff */
[----:B------:R-:W-:Y:S02]  /*4c70*/  UISETP.NE.AND.EX UP6, UPT, UR5, URZ, UPT, UP0 ;  /* 0x000000ff0500728c */ /* 0x000fe4000bfc5300 */
[----:B------:R-:W-:Y:S02]  /*4c80*/  UISETP.NE.AND UP0, UPT, UR45, 0x1, UPT ;  /* 0x000000012d00788c */ /* 0x000fe4000bf05270 */
[----:B------:R-:W-:Y:S02]  /*4c90*/  UISETP.NE.U32.AND UP0, UPT, UR30, URZ, UPT ;  /* 0x000000ff1e00728c */ /* 0x000fe4000bf05070 */
[----:B------:R-:W-:-:S02]  /*4ca0*/  UIADD3 UR39, UPT, UPT, UR21, 0x118, URZ ;  /* 0x0000011815277890 */ /* 0x000fc4000fffe0ff */
[----:B------:R-:W-:Y:S02]  /*4cb0*/  UIADD3 UR41, UPT, UPT, UR21, 0x100, URZ ;  /* 0x0000010015297890 */ /* 0x000fe4000fffe0ff */
[----:B------:R-:W-:Y:S02]  /*4cc0*/  UIADD3 UR33, UPT, UPT, UR21, 0x108, URZ ;  /* 0x0000010815217890 */ /* 0x000fe4000fffe0ff */
[----:B------:R-:W-:Y:S01]  /*4cd0*/  UIADD3 UR25, UPT, UPT, UR21, 0x110, URZ ;  /* 0x0000011015197890 */ /* 0x000fe2000fffe0ff */
[----:B------:R-:W-:Y:S01]  /*4ce0*/  UMOV UR54, UR55 ;  /* 0x0000003700367c82 */ /* 0x000fe20008000000 */
[----:B------:R-:W-:Y:S01]  /*4cf0*/  UMOV UR53, UR7 ;  /* 0x0000000700357c82 */ /* 0x000fe20008000000 */
[----:B------:R-:W-:Y:S02]  /*4d00*/  UISETP.GE.AND UP2, UPT, UR45, 0x1, UPT ;  /* 0x000000012d00788c */ /* 0x000fe4000bf46270 */
[----:B------:R-:W-:Y:S02]  /*4d10*/  UISETP.NE.AND.EX UP5, UPT, UR31, URZ, UPT, UP0 ;  /* 0x000000ff1f00728c */ /* 0x000fe4000bfa5300 */
[----:B------:R-:W-:Y:S01]  /*4d20*/  UPLOP3.LUT UP3, UPT, UPT, UPT, UPT, 0x40, 0x4 ;  /* 0x000000000004789c */ /* 0x000fe20003f6e870 */
[----:B------:R-:W1:Y:S01]  /*4d30*/  LDCU.64 UR22, c[0x0][0xb28] ;  /* 0x00016500ff1677ac */ /* 0x000e620008000a00 */
[----:B--2---:R-:W-:-:S02]  /*4d40*/  UISETP.NE.AND UP2, UPT, UR15, 0x1, UPT ;  /* 0x000000010f00788c */ /* 0x004fc4000bf45270 */
[----:B------:R-:W-:Y:S02]  /*4d50*/  UPRMT UR39, UR58, 0x654, UR39 ;  /* 0x000006543a277896 */ /* 0x000fe40008000027 */
[----:B------:R-:W-:Y:S02]  /*4d60*/  UPRMT UR52, UR58, 0x654, UR41 ;  /* 0x000006543a347896 */ /* 0x000fe40008000029 */
[----:B------:R-:W-:Y:S02]  /*4d70*/  UPRMT UR47, UR58, 0x654, UR33 ;  /* 0x000006543a2f7896 */ /* 0x000fe40008000021 */
[----:B------:R-:W-:Y:S02]  /*4d80*/  UPRMT UR46, UR58, 0x654, UR25 ;  /* 0x000006543a2e7896 */ /* 0x000fe40008000019 */
[----:B------:R-:W-:Y:S02]  /*4d90*/  USHF.R.U32.HI UR54, URZ, UR49, UR54 ;  /* 0x00000031ff367299 */ /* 0x000fe40008011636 */
[----:B---3--:R-:W-:-:S02]  /*4da0*/  USHF.R.U32.HI UR53, URZ, UR57, UR53 ;  /* 0x00000039ff357299 */ /* 0x008fc40008011635 */
[----:B------:R-:W-:Y:S02]  /*4db0*/  UISETP.NE.AND UP0, UPT, UR50, 0x1, UPT ;  /* 0x000000013200788c */ /* 0x000fe4000bf05270 */
[----:B------:R-:W-:-:S11]  /*4dc0*/  UISETP.NE.AND UP4, UPT, UR4, 0x1, UPT ;  /* 0x000000010400788c */ /* 0x000fd6000bf85270 */
.L_x_109:
[C---:B------:R-:W-:Y:S02]  /*4dd0*/  LEA R8, R10.reuse, UR21, 0x3 ;  /* 0x000000150a087c11 */ /* 0x040fe4000f8e18ff */
[----:B------:R-:W-:Y:S02]  /*4de0*/  SHF.L.U32 R5, R9, 0x1f, RZ ;  /* 0x0000001f09057819 */ /* 0x000fe400000006ff */
[----:B------:R-:W-:Y:S02]  /*4df0*/  LEA R6, R10, UR21, 0x4 ;  /* 0x000000150a067c11 */ /* 0x000fe4000f8e20ff */
[----:B--2---:R-:W2:Y:S02]  /*4e00*/  SYNCS.PHASECHK.TRANS64.TRYWAIT P0, [R8+URZ+0x150], R5 ;  /* 0x00015005080075a7 */ /* 0x004ea400080011ff */
[----:B--2---:R-:W-:Y:S05]  /*4e10*/  @!P0 BRA `(.L_x_99) ;  /* 0x0000006400408947 */ /* 0x004fea0003800000 */
.L_x_210:
[----:B--2---:R-:W2:Y:S01]  /*4e20*/  LDS.128 R4, [R6+0x1e0] ;  /* 0x0001e00006047984 */ /* 0x004ea20000000c00 */
[----:B------:R-:W-:Y:S01]  /*4e30*/  UISETP.GE.AND UP0, UPT, UR45, 0x1, UPT ;  /* 0x000000012d00788c */ /* 0x000fe2000bf06270 */
[----:B------:R-:W-:Y:S01]  /*4e40*/  @!PT LDS RZ, [RZ] ;  /* 0x00000000fffff984 */ /* 0x000fe20000000800 */
[----:B------:R-:W-:Y:S01]  /*4e50*/  @!PT LDS RZ, [RZ] ;  /* 0x00000000fffff984 */ /* 0x000fe20000000800 */
[----:B------:R-:W-:Y:S01]  /*4e60*/  @!PT LDS RZ, [RZ] ;  /* 0x00000000fffff984 */ /* 0x000fe20000000800 */
[----:B------:R-:W-:Y:S01]  /*4e70*/  @!PT LDS RZ, [RZ] ;  /* 0x00000000fffff984 */ /* 0x000fe20000000800 */
[----:B------:R3:W-:Y:S06]  /*4e80*/  MEMBAR.ALL.CTA ;  /* 0x0000000000007992 */ /* 0x0007ec0000008000 */
[----:B---3--:R-:W3:Y:S01]  /*4e90*/  FENCE.VIEW.ASYNC.S ;  /* 0x00000000000073c6 */ /* 0x008ee20000000000 */
[----:B--2---:R-:W-:Y:S11]  /*4ea0*/  LOP3.LUT P0, RZ, R6, 0x1, RZ, 0xc0, !PT ;  /* 0x0000000106ff7812 */ /* 0x004ff6000780c0ff */
[----:B------:R-:W-:Y:S02]  /*4eb0*/  @!UPT UIADD3 URZ, UPT, UPT, URZ, URZ, URZ ;  /* 0x000000fffffff290 */ /* 0x000fe4000fffe0ff */
[----:B---3--:R-:W-:Y:S01]  /*4ec0*/  VOTEU.ANY UP2, P0 ;  /* 0x0000000000ff7886 */ /* 0x008fe20000040100 */
[----:B------:R-:W-:Y:S11]  /*4ed0*/  PLOP3.LUT P0, PT, PT, PT, UP2, 0x80, 0x8 ;  /* 0x000000000008781c */ /* 0x000ff60003f0f028 */
[----:B------:R-:W-:Y:S02]  /*4ee0*/  @!UPT UIADD3 URZ, UPT, UPT, URZ, URZ, URZ ;  /* 0x000000fffffff290 */ /* 0x000fe4000fffe0ff */
[----:B------:R-:W-:Y:S02]  /*4ef0*/  @P0 SHF.R.U32.HI R0, RZ, 0x10, R5 ;  /* 0x00000010ff000819 */ /* 0x000fe40000011605 */
[----:B------:R-:W-:Y:S02]  /*4f00*/  @P0 MOV R2, R4 ;  /* 0x0000000400020202 */ /* 0x000fe40000000f00 */
[----:B------:R-:W-:Y:S01]  /*4f10*/  @P0 R2UR UR4, R0 ;  /* 0x00000000000402ca */ /* 0x000fe200000e0000 */
[----:B------:R-:W-:Y:S01]  /*4f20*/  VIADD R0, R8, 0x160 ;  /* 0x0000016008007836 */ /* 0x000fe20000000000 */
[----:B------:R-:W-:Y:S02]  /*4f30*/  @P0 LOP3.LUT R4, R5, 0xffff, RZ, 0xc0, !PT ;  /* 0x0000ffff05040812 */ /* 0x000fe400078ec0ff */
[----:B------:R-:W-:Y:S02]  /*4f40*/  @P0 R2UR UR6, R2 ;  /* 0x00000000020602ca */ /* 0x000fe400000e0000 */
[----:B------:R-:W-:Y:S02]  /*4f50*/  PRMT R0, RZ, 0x654, R0 ;  /* 0x00000654ff007816 */ /* 0x000fe40000000000 */
[----:B------:R-:W-:Y:S02]  /*4f60*/  @P0 R2UR UR5, R4 ;  /* 0x00000000040502ca */ /* 0x000fe400000e0000 */
[----:B------:R2:W-:Y:S03]  /*4f70*/  SYNCS.ARRIVE.TRANS64.RED.A1T0 RZ, [R0+URZ], RZ ;  /* 0x000000ff00ff79a7 */ /* 0x0005e600081004ff */
[----:B------:R-:W-:Y:S04]  /*4f80*/  @UP2 UMOV UR29, UR4 ;  /* 0x00000004001d2c82 */ /* 0x000fe80008000000 */
[----:B------:R-:W-:Y:S04]  /*4f90*/  @UP2 UMOV UR14, UR6 ;  /* 0x00000006000e2c82 */ /* 0x000fe80008000000 */
[----:B------:R-:W-:Y:S01]  /*4fa0*/  @UP2 UMOV UR13, UR5 ;  /* 0x00000005000d2c82 */ /* 0x000fe20008000000 */
[----:B------:R-:W-:Y:S05]  /*4fb0*/  BRA.U !UP0, `(.L_x_100) ;  /* 0x0000000108c07547 */ /* 0x000fea000b800000 */
[----:B------:R-:W-:Y:S02]  /*4fc0*/  UIMAD.WIDE.U32 UR16, UR13, UR51, URZ ;  /* 0x000000330d1072a5 */ /* 0x000fe4000f8e00ff */
[----:B------:R-:W-:Y:S02]  /*4fd0*/  UP2UR UR20, UPR, URZ, 0x4 ;  /* 0x00000004ff147883 */ /* 0x000fe40008000000 */
[----:B------:R-:W-:Y:S02]  /*4fe0*/  UISETP.NE.AND UP2, UPT, UR50, 0x1, UPT ;  /* 0x000000013200788c */ /* 0x000fe4000bf45270 */
[----:B------:R-:W-:Y:S02]  /*4ff0*/  UIMAD.WIDE.U32 UR18, UR14, UR48, URZ ;  /* 0x000000300e1272a5 */ /* 0x000fe4000f8e00ff */
[----:B------:R-:W-:Y:S02]  /*5000*/  USEL UR4, UR37, UR53, !UP2 ;  /* 0x0000003525047287 */ /* 0x000fe4000d000000 */
[----:B------:R-:W-:Y:S02]  /*5010*/  UISETP.NE.AND UP0, UPT, UR15, 0x1, UPT ;  /* 0x000000010f00788c */ /* 0x000fe4000bf05270 */
[----:B------:R-:W-:Y:S02]  /*5020*/  UP2UR UR24, UPR, URZ, 0x2 ;  /* 0x00000002ff187883 */ /* 0x000fe40008000000 */
[----:B------:R-:W-:Y:S02]  /*5030*/  UISETP.NE.AND UP1, UPT, UR45, 0x1, UPT ;  /* 0x000000012d00788c */ /* 0x000fe4000bf25270 */
[----:B-1----:R-:W-:Y:S02]  /*5040*/  UIMAD.WIDE.U32 UR8, UR4, UR22, URZ ;  /* 0x00000016040872a5 */ /* 0x002fe4000f8e00ff */
[----:B------:R-:W-:Y:S01]  /*5050*/  USEL UR7, UR38, UR54, !UP0 ;  /* 0x0000003626077287 */ /* 0x000fe2000c000000 */
[----:B------:R-:W-:Y:S02]  /*5060*/  UMOV UR5, UR17 ;  /* 0x0000001100057c82 */ /* 0x000fe40008000000 */
[----:B------:R-:W-:Y:S02]  /*5070*/  USHF.R.U32.HI UR6, URZ, UR57, UR5 ;  /* 0x00000039ff067299 */ /* 0x000fe40008011605 */
[----:B------:R-:W-:Y:S02]  /*5080*/  UIMAD.WIDE.U32 UR10, UR7, UR22, URZ ;  /* 0x00000016070a72a5 */ /* 0x000fe4000f8e00ff */
[----:B------:R-:W-:Y:S02]  /*5090*/  USEL UR6, UR13, UR6, !UP2 ;  /* 0x000000060d067287 */ /* 0x000fe4000d000000 */
[----:B------:R-:W-:Y:S01]  /*50a0*/  UISETP.NE.AND UP2, UPT, UR20, URZ, UPT ;  /* 0x000000ff1400728c */ /* 0x000fe2000bf45270 */
[----:B------:R-:W-:Y:S02]  /*50b0*/  UMOV UR5, UR19 ;  /* 0x0000001300057c82 */ /* 0x000fe40008000000 */
[----:B------:R-:W-:Y:S03]  /*50c0*/  USHF.R.U32.HI UR12, URZ, UR49, UR5 ;  /* 0x00000031ff0c7299 */ /* 0x000fe60008011605 */
[----:B------:R-:W-:Y:S02]  /*50d0*/  UMOV UR5, UR9 ;  /* 0x0000000900057c82 */ /* 0x000fe40008000000 */
[----:B------:R-:W-:Y:S03]  /*50e0*/  @UP1 USHF.R.U32.HI UR4, URZ, UR23, UR5 ;  /* 0x00000017ff041299 */ /* 0x000fe60008011605 */
[----:B------:R-:W-:Y:S01]  /*50f0*/  UMOV UR5, UR11 ;  /* 0x0000000b00057c82 */ /* 0x000fe20008000000 */
[----:B------:R-:W-:Y:S02]  /*5100*/  UIMAD UR4, UR45, UR4, URZ ;  /* 0x000000042d0472a4 */ /* 0x000fe4000f8e02ff */
[----:B------:R-:W-:Y:S02]  /*5110*/  @UP1 USHF.R.U32.HI UR7, URZ, UR23, UR5 ;  /* 0x00000017ff071299 */ /* 0x000fe40008011605 */
[----:B------:R-:W-:Y:S02]  /*5120*/  USEL UR5, UR14, UR12, !UP0 ;  /* 0x0000000c0e057287 */ /* 0x000fe4000c000000 */
[----:B------:R-:W-:Y:S02]  /*5130*/  UIMAD.WIDE.U32 UR10, UR6, UR22, URZ ;  /* 0x00000016060a72a5 */ /* 0x000fe4000f8e00ff */
[----:B------:R-:W-:Y:S02]  /*5140*/  UIMAD UR8, UR45, UR7, URZ ;  /* 0x000000072d0872a4 */ /* 0x000fe4000f8e02ff */
[----:B------:R-:W-:Y:S03]  /*5150*/  UISETP.GE.AND UP0, UPT, UR6, UR4, UPT ;  /* 0x000000040600728c */ /* 0x000fe6000bf06270 */
[----:B------:R-:W-:Y:S01]  /*5160*/  UMOV UR4, UR11 ;  /* 0x0000000b00047c82 */ /* 0x000fe20008000000 */
[----:B------:R-:W-:Y:S02]  /*5170*/  UISETP.GE.OR UP0, UPT, UR5, UR8, UP0 ;  /* 0x000000080500728c */ /* 0x000fe40008706670 */
[----:B------:R-:W-:Y:S02]  /*5180*/  USHF.R.U32.HI UR4, URZ, UR23, UR4 ;  /* 0x00000017ff047299 */ /* 0x000fe40008011604 */
[----:B------:R-:W-:Y:S02]  /*5190*/  UIMAD.WIDE.U32 UR8, UR5, UR22, URZ ;  /* 0x00000016050872a5 */ /* 0x000fe4000f8e00ff */
[----:B------:R-:W-:Y:S04]  /*51a0*/  USEL UR10, UR6, UR4, !UP1 ;  /* 0x00000004060a7287 */ /* 0x000fe8000c800000 */
[----:B------:R-:W-:Y:S01]  /*51b0*/  UIADD3 UR11, UPT, UPT, -UR10, URZ, URZ ;  /* 0x000000ff0a0b7290 */ /* 0x000fe2000fffe1ff */
[----:B------:R-:W-:Y:S02]  /*51c0*/  @!UP0 UMOV UR4, UR9 ;  /* 0x0000000900048c82 */ /* 0x000fe40008000000 */
[----:B------:R-:W-:Y:S02]  /*51d0*/  @!UP0 USHF.R.U32.HI UR4, URZ, UR23, UR4 ;  /* 0x00000017ff048299 */ /* 0x000fe40008011604 */
[----:B------:R-:W-:Y:S02]  /*51e0*/  UIMAD UR8, UR45, UR11, UR6 ;  /* 0x0000000b2d0872a4 */ /* 0x000fe4000f8e0206 */
[----:B------:R-:W-:Y:S02]  /*51f0*/  @!UP0 USEL UR4, UR5, UR4, !UP1 ;  /* 0x0000000405048287 */ /* 0x000fe4000c800000 */
[----:B------:R-:W-:Y:S02]  /*5200*/  UISETP.NE.AND UP1, UPT, UR24, URZ, UPT ;  /* 0x000000ff1800728c */ /* 0x000fe4000bf25270 */
[----:B------:R-:W-:Y:S02]  /*5210*/  @!UP0 UIMAD UR7, UR7, UR8, UR4 ;  /* 0x00000008070782a4 */ /* 0x000fe4000f8e0204 */
[----:B------:R-:W-:Y:S02]  /*5220*/  @!UP0 UIADD3 UR9, UPT, UPT, UR10, -UR4, URZ ;  /* 0x800000040a098290 */ /* 0x000fe4000fffe0ff */
[----:B------:R-:W-:Y:S02]  /*5230*/  UIADD3 UR8, UPT, UPT, -UR6, URZ, URZ ;  /* 0x000000ff06087290 */ /* 0x000fe4000fffe1ff */
[----:B------:R-:W-:Y:S02]  /*5240*/  UIADD3 UR4, UPT, UPT, -UR5, URZ, URZ ;  /* 0x000000ff05047290 */ /* 0x000fe4000fffe1ff */
[----:B------:R-:W-:Y:S03]  /*5250*/  @!UP0 UIMAD UR6, UR9, UR45, UR5 ;  /* 0x0000002d090682a4 */ /* 0x000fe6000f8e0205 */
[----:B------:R-:W-:Y:S01]  /*5260*/  @!UP0 UMOV UR5, UR7 ;  /* 0x0000000700058c82 */ /* 0x000fe20008000000 */
[----:B------:R-:W-:Y:S02]  /*5270*/  UIMAD UR7, UR15, UR4, UR14 ;  /* 0x000000040f0772a4 */ /* 0x000fe4000f8e020e */
[----:B------:R-:W-:Y:S02]  /*5280*/  UIMAD UR4, UR50, UR8, UR13 ;  /* 0x00000008320472a4 */ /* 0x000fe4000f8e020d */
[----:B------:R-:W-:Y:S02]  /*5290*/  UIMAD UR14, UR5, UR15, UR7 ;  /* 0x0000000f050e72a4 */ /* 0x000fe4000f8e0207 */
[----:B------:R-:W-:Y:S11]  /*52a0*/  UIMAD UR13, UR6, UR50, UR4 ;  /* 0x00000032060d72a4 */ /* 0x000ff6000f8e0204 */
[----:B------:R-:W-:Y:S01]  /*52b0*/  @!UPT UIADD3 URZ, UPT, UPT, URZ, URZ, URZ ;  /* 0x000000fffffff290 */ /* 0x000fe2000fffe0ff */
.L_x_100:
[----:B------:R-:W3:Y:S01]  /*52c0*/  @!UP4 LDCU.128 UR8, c[0x0][0xb10] ;  /* 0x00016200ff08c7ac */ /* 0x000ee20008000c00 */
[----:B------:R-:W-:Y:S02]  /*52d0*/  ISETP.NE.U32.AND P0, PT, RZ, UR30, PT ;  /* 0x0000001eff007c0c */ /* 0x000fe4000bf05070 */
[----:B------:R-:W-:Y:S02]  /*52e0*/  SHF.L.U32 R4, R11, 0x1f, RZ ;  /* 0x0000001f0b047819 */ /* 0x000fe400000006ff */
[----:B------:R-:W-:Y:S01]  /*52f0*/  ISETP.NE.AND.EX P0, PT, RZ, UR31, PT, P0 ;  /* 0x0000001fff007c0c */ /* 0x000fe2000bf05300 */
[----:B------:R-:W4:Y:S01]  /*5300*/  @!UP4 LDCU UR5, c[0x0][0xb0c] ;  /* 0x00016180ff05c7ac */ /* 0x000f220008000800 */
[----:B------:R-:W-:Y:S02]  /*5310*/  USHF.L.U32 UR42, UR34, 0x8, URZ ;  /* 0x00000008222a7899 */ /* 0x000fe400080006ff */
[----:B------:R-:W-:Y:S02]  /*5320*/  USHF.L.U32 UR43, UR32, 0x6, URZ ;  /* 0x00000006202b7899 */ /* 0x000fe400080006ff */
[----:B---3--:R-:W-:Y:S07]  /*5330*/  UIMAD.WIDE.U32 UR6, UR14, UR8, URZ ;  /* 0x000000080e0672a5 */ /* 0x008fee000f8e00ff */
[----:B------:R-:W-:Y:S01]  /*5340*/  @!UP4 UMOV UR4, UR7 ;  /* 0x000000070004cc82 */ /* 0x000fe20008000000 */
[----:B----4-:R-:W-:Y:S02]  /*5350*/  @!UP4 UISETP.NE.AND UP0, UPT, UR5, 0x1, UPT ;  /* 0x000000010500c88c */ /* 0x010fe4000bf05270 */
[----:B------:R-:W-:Y:S02]  /*5360*/  @!UP4 USHF.R.U32.HI UR4, URZ, UR9, UR4 ;  /* 0x00000009ff04c299 */ /* 0x000fe40008011604 */
[----:B------:R-:W-:Y:S02]  /*5370*/  UIMAD.WIDE.U32 UR6, UR13, UR11, URZ ;  /* 0x0000000b0d0672a5 */ /* 0x000fe4000f8e00ff */
[----:B------:R-:W-:Y:S02]  /*5380*/  @!UP4 USEL UR8, UR14, UR4, !UP0 ;  /* 0x000000040e08c287 */ /* 0x000fe4000c000000 */
[----:B------:R-:W-:Y:S03]  /*5390*/  @!UP4 UISETP.NE.AND UP0, UPT, UR10, 0x1, UPT ;  /* 0x000000010a00c88c */ /* 0x000fe6000bf05270 */
[----:B------:R-:W-:Y:S02]  /*53a0*/  @!UP4 UMOV UR6, UR7 ;  /* 0x000000070006cc82 */ /* 0x000fe40008000000 */
[----:B------:R-:W3:Y:S02]  /*53b0*/  @!UP4 LDCU UR4, c[0x0][0xb20] ;  /* 0x00016400ff04c7ac */ /* 0x000ee40008000800 */
[----:B---3--:R-:W-:Y:S04]  /*53c0*/  @!UP4 USHF.R.U32.HI UR6, URZ, UR4, UR6 ;  /* 0x00000004ff06c299 */ /* 0x008fe80008011606 */
[----:B------:R-:W-:Y:S04]  /*53d0*/  @!UP4 USEL UR6, UR13, UR6, !UP0 ;  /* 0x000000060d06c287 */ /* 0x000fe8000c000000 */
[----:B------:R-:W-:Y:S02]  /*53e0*/  @!UP4 UIADD3 UR4, UPT, UPT, -UR8, UR6, URZ ;  /* 0x000000060804c290 */ /* 0x000fe4000fffe1ff */
[----:B------:R-:W-:Y:S02]  /*53f0*/  @!UP4 UIADD3 UR6, UPT, UPT, UR8, -UR6, URZ ;  /* 0x800000060806c290 */ /* 0x000fe4000fffe0ff */
[----:B------:R-:W-:Y:S02]  /*5400*/  @!UP4 UIMAD UR14, UR4, UR5, UR14 ;  /* 0x00000005040ec2a4 */ /* 0x000fe4000f8e020e */
[----:B------:R-:W-:Y:S01]  /*5410*/  @!UP4 UIMAD UR13, UR6, UR10, UR13 ;  /* 0x0000000a060dc2a4 */ /* 0x000fe2000f8e020d */
[----:B------:R-:W-:Y:S11]  /*5420*/  BRA.U UP3, `(.L_x_101) ;  /* 0x0000000103107547 */ /* 0x000ff6000b800000 */
[----:B--2---:R-:W-:Y:S04]  /*5430*/  MOV R0, UR56 ;  /* 0x0000003800007c02 */ /* 0x004fe80008000f00 */
[----:B------:R-:W-:Y:S04]  /*5440*/  SHF.L.U32 R5, R0, 0x1f, RZ ;  /* 0x0000001f00057819 */ /* 0x000fe800000006ff */
[----:B------:R-:W2:Y:S02]  /*5450*/  SYNCS.PHASECHK.TRANS64.TRYWAIT P1, [UR21+0x148], R5 ;  /* 0x00014805ff0075a7 */ /* 0x000ea40008021115 */
[----:B--2---:R-:W-:Y:S05]  /*5460*/  @!P1 BRA `(.L_x_102) ;  /* 0x0000005c00c09947 */ /* 0x004fea0003800000 */
.L_x_101:
[----:B------:R-:W-:Y:S05]  /*5470*/  BRA.U !UP5, `(.L_x_103) ;  /* 0x000000010d387547 */ /* 0x000fea000b800000 */
[----:B------:R-:W-:Y:S01]  /*5480*/  UPLOP3.LUT UP1, UPT, UPT, UPT, UP6, 0x80, 0x8 ;  /* 0x000000000008789c */ /* 0x000fe20003f2f060 */
[----:B--2---:R-:W-:Y:S01]  /*5490*/  HFMA2 R0, -RZ, RZ, 0, 5.9604644775390625e-08 ;  /* 0x00000001ff007431 */ /* 0x004fe200000001ff */
[----:B------:R-:W2:Y:S01]  /*54a0*/  LDCU.64 UR8, c[0x0][0x358] ;  /* 0x00006b00ff0877ac */ /* 0x000ea20008000a00 */
[----:B------:R-:W-:Y:S03]  /*54b0*/  IMAD.MOV.U32 R86, RZ, RZ, 0x1 ;  /* 0x00000001ff567424 */ /* 0x000fe600078e00ff */
[----:B------:R-:W-:Y:S05]  /*54c0*/  PLOP3.LUT P1, PT, PT, PT, UP1, 0x80, 0x8 ;  /* 0x000000000008781c */ /* 0x000fea0003f2f018 */
[----:B------:R-:W3:Y:S01]  /*54d0*/  @UP1 LDCU.64 UR4, c[0x0][0x888] ;  /* 0x00011100ff0417ac */ /* 0x000ee20008000a00 */
[----:B------:R-:W-:Y:S07]  /*54e0*/  @UP1 UIMAD UR6, UR36, UR30, URZ ;  /* 0x0000001e240612a4 */ /* 0x000fee000f8e02ff */
[----:B------:R-:W-:Y:S01]  /*54f0*/  @!P1 PRMT R86, R0, 0x7610, R86 ;  /* 0x0000761000569816 */ /* 0x000fe20000000056 */
[----:B---3--:R-:W-:Y:S06]  /*5500*/  @UP1 UIMAD.WIDE UR4, UR6, 0x4, UR4 ;  /* 0x00000004060418a5 */ /* 0x008fec000f8e0204 */
[----:B------:R-:W-:Y:S01]  /*5510*/  IMAD.U32 R6, RZ, RZ, UR4 ;  /* 0x00000004ff067e24 */ /* 0x000fe2000f8e00ff */
[----:B------:R-:W-:Y:S04]  /*5520*/  MOV R7, UR5 ;  /* 0x0000000500077c02 */ /* 0x000fe80008000f00 */
[----:B------:R-:W3:Y:S01]  /*5530*/  @!UP1 LDCU UR4, c[0x0][0x880] ;  /* 0x00011000ff0497ac */ /* 0x000ee20008000800 */
[----:B--2--5:R4:W5:Y:S02]  /*5540*/  @P1 LDG.E R41, desc[UR8][R6.64] ;  /* 0x0000000806291981 */ /* 0x024964000c1e1900 */
[----:B---34-:R-:W-:Y:S07]  /*5550*/  @!P1 IMAD.U32 R41, RZ, RZ, UR4 ;  /* 0x00000004ff299e24 */ /* 0x018fee000f8e00ff */
.L_x_103:
[----:B-----5:R-:W-:Y:S01]  /*5560*/  @!P0 FSETP.EQ.AND P2, PT, R41, RZ, PT ;  /* 0x000000ff2900820b */ /* 0x020fe20003f42000 */
[----:B------:R-:W-:Y:S01]  /*5570*/  @!UPT UIADD3 URZ, UPT, UPT, URZ, URZ, URZ ;  /* 0x000000fffffff290 */ /* 0x000fe2000fffe0ff */
[----:B------:R-:W-:Y:S11]  /*5580*/  @!P0 BRA `(.L_x_104) ;  /* 0x0000000000148947 */ /* 0x000ff60003800000 */
[----:B------:R-:W-:Y:S02]  /*5590*/  LOP3.LUT P0, RZ, R86, 0xff, RZ, 0xc0, !PT ;  /* 0x000000ff56ff7812 */ /* 0x000fe4000780c0ff */
[----:B------:R-:W-:Y:S04]  /*55a0*/  PLOP3.LUT P2, PT, PT, PT, UP1, 0x80, 0x8 ;  /* 0x000000000008781c */ /* 0x000fe80003f4f018 */
[----:B------:R-:W-:Y:S07]  /*55b0*/  PLOP3.LUT P2, PT, P2, PT, PT, 0x8, 0x80 ;  /* 0x000000000080781c */ /* 0x000fee000174e170 */
[----:B------:R-:W-:Y:S11]  /*55c0*/  @P0 FSETP.EQ.AND P2, PT, R41, RZ, PT ;  /* 0x000000ff2900020b */ /* 0x000ff60003f42000 */
[----:B------:R-:W-:Y:S02]  /*55d0*/  @!UPT UIADD3 URZ, UPT, UPT, URZ, URZ, URZ ;  /* 0x000000fffffff290 */ /* 0x000fe4000fffe0ff */
.L_x_104:
[----:B------:R-:W3:Y:S01]  /*55e0*/  SYNCS.PHASECHK.TRANS64.TRYWAIT P0, [UR21+0x120], R4 ;  /* 0x00012004ff0075a7 */ /* 0x000ee20008001115 */
[----:B------:R-:W-:Y:S04]  /*55f0*/  ELECT P1, URZ, PT ;  /* 0x0000000000ff782f */ /* 0x000fe80003820000 */
[----:B------:R-:W-:Y:S01]  /*5600*/  PLOP3.LUT P1, PT, P2, P1, PT, 0xf2, 0x2f ;  /* 0x00000000002f781c */ /* 0x000fe20001723e72 */
[----:B------:R-:W-:Y:S01]  /*5610*/  @!UPT UIADD3 URZ, UPT, UPT, URZ, URZ, URZ ;  /* 0x000000fffffff290 */ /* 0x000fe2000fffe0ff */
[----:B---3--:R-:W-:Y:S11]  /*5620*/  @!P0 BRA `(.L_x_105) ;  /* 0x0000005c00688947 */ /* 0x008ff60003800000 */
.L_x_213:
[----:B------:R-:W-:Y:S01]  /*5630*/  @!P1 IADD3 R2, P0, PT, R12, 0x580, RZ ;  /* 0x000005800c029810 */ /* 0x000fe20007f1e0ff */
[----:B------:R-:W-:Y:S01]  /*5640*/  VOTEU.ALL UP0, P1 ;  /* 0x0000000000ff7886 */ /* 0x000fe20000800000 */
[----:B------:R-:W-:Y:S01]  /*5650*/  UMOV UR6, 0x0 ;  /* 0x0000000000067882 */ /* 0x000fe20000000000 */
[----:B------:R-:W-:Y:S01]  /*5660*/  UMOV UR7, 0x10000000 ;  /* 0x1000000000077882 */ /* 0x000fe20000000000 */
[----:B------:R-:W-:Y:S01]  /*5670*/  @!P1 R2UR UR5, R2 ;  /* 0x00000000020592ca */ /* 0x000fe200000e0000 */
[----:B--2---:R-:W-:Y:S01]  /*5680*/  @!P1 IMAD.X R0, RZ, RZ, R13, P0 ;  /* 0x000000ffff009224 */ /* 0x004fe200000e060d */
[----:B------:R-:W-:Y:S02]  /*5690*/  @!UP0 UIADD3 UR40, UPT, UPT, UR21, 0x300, URZ ;  /* 0x0000030015288890 */ /* 0x000fe4000fffe0ff */
[----:B------:R-:W-:Y:S02]  /*56a0*/  @!UP0 UIADD3 UR10, UPT, UPT, UR42, 0x80, URZ ;  /* 0x000000802a0a8890 */ /* 0x000fe4000fffe0ff */
[----:B------:R-:W-:Y:S01]  /*56b0*/  @!P1 R2UR UR4, R0 ;  /* 0x00000000000492ca */ /* 0x000fe200000e0000 */
[----:B------:R-:W-:Y:S01]  /*56c0*/  @!UP0 UIADD3 UR8, UPT, UPT, UR21, 0xb00, URZ ;  /* 0x00000b0015088890 */ /* 0x000fe2000fffe0ff */
[----:B------:R-:W-:Y:S01]  /*56d0*/  @!P1 IMAD.MOV.U32 R0, RZ, RZ, 0x1000 ;  /* 0x00001000ff009424 */ /* 0x000fe200078e00ff */
[----:B------:R-:W-:Y:S01]  /*56e0*/  VOTEU.ALL UP0, P1 ;  /* 0x0000000000ff7886 */ /* 0x000fe20000800000 */
[----:B------:R-:W-:Y:S01]  /*56f0*/  UMOV UR44, UR36 ;  /* 0x00000024002c7c82 */ /* 0x000fe20008000000 */
[----:B------:R-:W-:Y:S01]  /*5700*/  UMOV UR9, UR41 ;  /* 0x0000002900097c82 */ /* 0x000fe20008000000 */
[----:B------:R-:W-:Y:S01]  /*5710*/  UMOV UR11, UR43 ;  /* 0x0000002b000b7c82 */ /* 0x000fe20008000000 */
[----:B------:R-:W-:Y:S01]  /*5720*/  IMAD.U32 R6, RZ, RZ, UR5 ;  /* 0x00000005ff067e24 */ /* 0x000fe2000f8e00ff */
[----:B------:R-:W-:Y:S05]  /*5730*/  UMOV UR12, UR36 ;  /* 0x00000024000c7c82 */ /* 0x000fea0008000000 */
[----:B------:R-:W-:Y:S01]  /*5740*/  IMAD.U32 R7, RZ, RZ, UR4 ;  /* 0x00000004ff077e24 */ /* 0x000fe2000f8e00ff */
[----:B------:R-:W-:Y:S04]  /*5750*/  @!P1 R2UR UR4, R6 ;  /* 0x00000000060492ca */ /* 0x000fe800000e0000 */
[----:B------:R-:W-:Y:S11]  /*5760*/  @!P1 R2UR UR5, R7 ;  /* 0x00000000070592ca */ /* 0x000ff600000e0000 */
[----:B------:R-:W-:Y:S02]  /*5770*/  @!UPT UIADD3 URZ, UPT, UPT, URZ, URZ, URZ ;  /* 0x000000fffffff290 */ /* 0x000fe4000fffe0ff */
[----:B------:R2:W-:Y:S01]  /*5780*/  @!UP0 UTMALDG.3D [UR40], [UR4], desc[UR6] ;  /* 0x00000628040085b4 */ /* 0x0005e20008011000 */
[----:B------:R-:W-:Y:S05]  /*5790*/  VOTEU.ALL UP0, P1 ;  /* 0x0000000000ff7886 */ /* 0x000fea0000800000 */
[----:B------:R2:W-:Y:S01]  /*57a0*/  @!UP0 UTMALDG.3D [UR8], [UR4], desc[UR6] ;  /* 0x00000608040085b4 */ /* 0x0005e20008011000 */
[----:B------:R2:W-:Y:S01]  /*57b0*/  @!P1 SYNCS.ARRIVE.TRANS64.RED.A0TR RZ, [UR21+0x100], R0 ;  /* 0x00010000ffff99a7 */ /* 0x0005e20008300415 */
[----:B------:R-:W-:Y:S01]  /*57c0*/  SYNCS.ARRIVE.TRANS64.RED.A1T0 RZ, [UR52], RZ ;  /* 0x000000ffffff79a7 */ /* 0x000fe20008100434 */
[----:B------:R-:W3:Y:S02]  /*57d0*/  SYNCS.PHASECHK.TRANS64.TRYWAIT P0, [UR21+0x128], R4 ;  /* 0x00012804ff0075a7 */ /* 0x000ee40008001115 */
[----:B--23--:R-:W-:Y:S05]  /*57e0*/  @!P0 BRA `(.L_x_106) ;  /* 0x0000005c00108947 */ /* 0x00cfea0003800000 */
.L_x_215:
[----:B------:R-:W-:Y:S01]  /*57f0*/  @!P1 IADD3 R2, P0, PT, R12, 0x580, RZ ;  /* 0x000005800c029810 */ /* 0x000fe20007f1e0ff */
[----:B------:R-:W-:Y:S01]  /*5800*/  VOTEU.ALL UP0, P1 ;  /* 0x0000000000ff7886 */ /* 0x000fe20000800000 */
[----:B------:R-:W-:Y:S01]  /*5810*/  UMOV UR6, 0x0 ;  /* 0x0000000000067882 */ /* 0x000fe20000000000 */
[----:B------:R-:W-:Y:S01]  /*5820*/  UMOV UR7, 0x10000000 ;  /* 0x1000000000077882 */ /* 0x000fe20000000000 */
[----:B------:R-:W-:Y:S01]  /*5830*/  @!P1 R2UR UR5, R2 ;  /* 0x00000000020592ca */ /* 0x000fe200000e0000 */
[----:B------:R-:W-:Y:S01]  /*5840*/  @!P1 IMAD.X R0, RZ, RZ, R13, P0 ;  /* 0x000000ffff009224 */ /* 0x000fe200000e060d */
[----:B------:R-:W-:Y:S02]  /*5850*/  @!UP0 UIADD3 UR34, UPT, UPT, UR42, 0x20, URZ ;  /* 0x000000202a228890 */ /* 0x000fe4000fffe0ff */
[----:B------:R-:W-:Y:S02]  /*5860*/  @!UP0 UIADD3 UR32, UPT, UPT, UR21, 0x1300, URZ ;  /* 0x0000130015208890 */ /* 0x000fe4000fffe0ff */
[----:B------:R-:W-:Y:S01]  /*5870*/  @!P1 R2UR UR4, R0 ;  /* 0x00000000000492ca */ /* 0x000fe200000e0000 */
[----:B------:R-:W-:Y:S01]  /*5880*/  @!UP0 UIADD3 UR10, UPT, UPT, UR42, 0xa0, URZ ;  /* 0x000000a02a0a8890 */ /* 0x000fe2000fffe0ff */
[----:B------:R-:W-:Y:S01]  /*5890*/  @!P1 IMAD.MOV.U32 R0, RZ, RZ, 0x1000 ;  /* 0x00001000ff009424 */ /* 0x000fe200078e00ff */
[----:B------:R-:W-:Y:S01]  /*58a0*/  @!UP0 UIADD3 UR8, UPT, UPT, UR21, 0x1b00, URZ ;  /* 0x00001b0015088890 */ /* 0x000fe2000fffe0ff */
[----:B------:R-:W-:Y:S01]  /*58b0*/  VOTEU.ALL UP0, P1 ;  /* 0x0000000000ff7886 */ /* 0x000fe20000800000 */
[----:B------:R-:W-:Y:S02]  /*58c0*/  UMOV UR35, UR43 ;  /* 0x0000002b00237c82 */ /* 0x000fe40008000000 */
[----:B------:R-:W-:Y:S01]  /*58d0*/  IMAD.U32 R6, RZ, RZ, UR5 ;  /* 0x00000005ff067e24 */ /* 0x000fe2000f8e00ff */
[----:B------:R-:W-:Y:S01]  /*58e0*/  UMOV UR9, UR33 ;  /* 0x0000002100097c82 */ /* 0x000fe20008000000 */
[----:B------:R-:W-:Y:S01]  /*58f0*/  UMOV UR11, UR43 ;  /* 0x0000002b000b7c82 */ /* 0x000fe20008000000 */
[----:B------:R-:W-:Y:S03]  /*5900*/  UMOV UR12, UR36 ;  /* 0x00000024000c7c82 */ /* 0x000fe60008000000 */
        /* <DEDUP_REMOVED lines=9> */
[----:B------:R-:W4:Y:S02]  /*59a0*/  SYNCS.PHASECHK.TRANS64.TRYWAIT P0, [UR21+0x130], R4 ;  /* 0x00013004ff0075a7 */ /* 0x000f240008001115 */
[----:B---34-:R-:W-:Y:S05]  /*59b0*/  @!P0 BRA `(.L_x_107) ;  /* 0x0000005800b48947 */ /* 0x018fea0003800000 */
.L_x_217:
[----:B------:R-:W-:Y:S01]  /*59c0*/  @!P1 IADD3 R2, P0, PT, R12, 0x580, RZ ;  /* 0x000005800c029810 */ /* 0x000fe20007f1e0ff */
[----:B------:R-:W-:Y:S01]  /*59d0*/  VOTEU.ALL UP0, P1 ;  /* 0x0000000000ff7886 */ /* 0x000fe20000800000 */
[----:B------:R-:W-:Y:S01]  /*59e0*/  UMOV UR6, 0x0 ;  /* 0x0000000000067882 */ /* 0x000fe20000000000 */
[----:B------:R-:W-:Y:S01]  /*59f0*/  UMOV UR7, 0x10000000 ;  /* 0x1000000000077882 */ /* 0x000fe20000000000 */
[----:B------:R-:W-:Y:S01]  /*5a00*/  @!P1 R2UR UR5, R2 ;  /* 0x00000000020592ca */ /* 0x000fe200000e0000 */
[----:B------:R-:W-:Y:S01]  /*5a10*/  @!P1 IMAD.X R0, RZ, RZ, R13, P0 ;  /* 0x000000ffff009224 */ /* 0x000fe200000e060d */
[----:B------:R-:W-:Y:S01]  /*5a20*/  @!UP0 UIADD3 UR26, UPT, UPT, UR42, 0x40, URZ ;  /* 0x000000402a1a8890 */ /* 0x000fe2000fffe0ff */
[----:B------:R-:W-:Y:S01]  /*5a30*/  VIADD R10, R10, 0x1 ;  /* 0x000000010a0a7836 */ /* 0x000fe20000000000 */
        /* <DEDUP_REMOVED lines=10> */
[----:B------:R-:W-:Y:S01]  /*5ae0*/  UMOV UR11, UR43 ;  /* 0x0000002b000b7c82 */ /* 0x000fe20008000000 */
[----:B------:R-:W-:Y:S02]  /*5af0*/  UMOV UR12, UR36 ;  /* 0x00000024000c7c82 */ /* 0x000fe40008000000 */
        /* <DEDUP_REMOVED lines=11> */
.L_x_219:
[----:B------:R-:W-:Y:S01]  /*5bb0*/  UIADD3 UR32, UPT, UPT, UR14, UR59, URZ ;  /* 0x0000003b0e207290 */ /* 0x000fe2000fffe0ff */
[----:B------:R-:W-:Y:S01]  /*5bc0*/  @!P1 IADD3 R2, P0, PT, R12, 0x580, RZ ;  /* 0x000005800c029810 */ /* 0x000fe20007f1e0ff */
[----:B------:R-:W-:Y:S01]  /*5bd0*/  UPLOP3.LUT UP3, UPT, UPT, UPT, UPT, 0x80, 0x8 ;  /* 0x000000000008789c */ /* 0x000fe20003f6f070 */
[----:B------:R-:W-:Y:S01]  /*5be0*/  R2UR UR24, R88 ;  /* 0x00000000581872ca */ /* 0x000fe200000e0000 */
[----:B------:R-:W-:Y:S01]  /*5bf0*/  VOTEU.ALL UP0, P1 ;  /* 0x0000000000ff7886 */ /* 0x000fe20000800000 */
[----:B------:R-:W-:Y:S01]  /*5c00*/  @!P1 R2UR UR5, R2 ;  /* 0x00000000020592ca */ /* 0x000fe200000e0000 */
[----:B------:R-:W-:Y:S01]  /*5c10*/  @!P1 IMAD.X R0, RZ, RZ, R13, P0 ;  /* 0x000000ffff009224 */ /* 0x000fe200000e060d */
[----:B------:R-:W-:Y:S01]  /*5c20*/  UMOV UR6, 0x0 ;  /* 0x0000000000067882 */ /* 0x000fe20000000000 */
[----:B------:R-:W-:Y:S01]  /*5c30*/  UMOV UR7, 0x10000000 ;  /* 0x1000000000077882 */ /* 0x000fe20000000000 */
[----:B------:R-:W-:Y:S01]  /*5c40*/  @!UP0 UIADD3 UR18, UPT, UPT, UR42, 0x60, URZ ;  /* 0x000000602a128890 */ /* 0x000fe2000fffe0ff */
[----:B------:R-:W-:Y:S01]  /*5c50*/  ISETP.NE.AND P0, PT, R10, 0x2, PT ;  /* 0x000000020a00780c */ /* 0x000fe20003f05270 */
[----:B------:R-:W-:Y:S01]  /*5c60*/  @!UP0 UIADD3 UR16, UPT, UPT, UR21, 0x3300, URZ ;  /* 0x0000330015108890 */ /* 0x000fe2000fffe0ff */
[----:B------:R-:W-:Y:S01]  /*5c70*/  @!P1 R2UR UR4, R0 ;  /* 0x00000000000492ca */ /* 0x000fe200000e0000 */
[----:B------:R-:W-:Y:S01]  /*5c80*/  @!UP0 UIADD3 UR17, UPT, UPT, UR21, 0x118, URZ ;  /* 0x0000011815118890 */ /* 0x000fe2000fffe0ff */
[----:B------:R-:W-:Y:S01]  /*5c90*/  SEL R0, RZ, 0x1, P0 ;  /* 0x00000001ff007807 */ /* 0x000fe20000000000 */
[----:B------:R-:W-:Y:S01]  /*5ca0*/  @!UP0 UIADD3 UR10, UPT, UPT, UR42, 0xe0, URZ ;  /* 0x000000e02a0a8890 */ /* 0x000fe2000fffe0ff */
[----:B------:R-:W-:Y:S01]  /*5cb0*/  LOP3.LUT R11, R11, 0x1, RZ, 0x3c, !PT ;  /* 0x000000010b0b7812 */ /* 0x000fe200078e3cff */
[----:B------:R-:W-:Y:S01]  /*5cc0*/  @!UP0 UIADD3 UR8, UPT, UPT, UR21, 0x3b00, URZ ;  /* 0x00003b0015088890 */ /* 0x000fe2000fffe0ff */
[----:B--2---:R-:W-:Y:S01]  /*5cd0*/  IMAD.U32 R4, RZ, RZ, UR5 ;  /* 0x00000005ff047e24 */ /* 0x004fe2000f8e00ff */
[----:B------:R-:W-:Y:S01]  /*5ce0*/  VOTEU.ALL UP0, P1 ;  /* 0x0000000000ff7886 */ /* 0x000fe20000800000 */
[----:B------:R-:W-:Y:S01]  /*5cf0*/  UMOV UR19, UR43 ;  /* 0x0000002b00137c82 */ /* 0x000fe20008000000 */
[----:B------:R-:W-:Y:S01]  /*5d00*/  UMOV UR20, UR36 ;  /* 0x0000002400147c82 */ /* 0x000fe20008000000 */
[----:B------:R-:W-:Y:S01]  /*5d10*/  UMOV UR11, UR43 ;  /* 0x0000002b000b7c82 */ /* 0x000fe20008000000 */
[----:B------:R-:W-:Y:S01]  /*5d20*/  UMOV UR12, UR36 ;  /* 0x00000024000c7c82 */ /* 0x000fe20008000000 */
[----:B------:R-:W-:Y:S01]  /*5d30*/  UMOV UR9, UR17 ;  /* 0x0000001100097c82 */ /* 0x000fe20008000000 */
[----:B------:R-:W-:Y:S01]  /*5d40*/  IMAD.U32 R5, RZ, RZ, UR4 ;  /* 0x00000004ff057e24 */ /* 0x000fe2000f8e00ff */
[----:B------:R-:W-:Y:S01]  /*5d50*/  @!P1 R2UR UR4, R4 ;  /* 0x00000000040492ca */ /* 0x000fe200000e0000 */
[----:B------:R-:W-:Y:S01]  /*5d60*/  UIADD3 UR34, UPT, UPT, UR13, UR24, URZ ;  /* 0x000000180d227290 */ /* 0x000fe2000fffe0ff */
[----:B------:R-:W-:Y:S01]  /*5d70*/  LOP3.LUT R9, R9, R0, RZ, 0x3c, !PT ;  /* 0x0000000009097212 */ /* 0x000fe200078e3cff */
[----:B------:R-:W-:Y:S01]  /*5d80*/  UMOV UR36, UR29 ;  /* 0x0000001d00247c82 */ /* 0x000fe20008000000 */
[----:B------:R-:W-:Y:S02]  /*5d90*/  @!P1 R2UR UR5, R5 ;  /* 0x00000000050592ca */ /* 0x000fe400000e0000 */
[----:B------:R-:W-:Y:S11]  /*5da0*/  SEL R10, R10, RZ, P0 ;  /* 0x000000ff0a0a7207 */ /* 0x000ff60000000000 */
[----:B------:R2:W-:Y:S01]  /*5db0*/  @!UP0 UTMALDG.3D [UR16], [UR4], desc[UR6] ;  /* 0x00000610040085b4 */ /* 0x0005e20008011000 */
[----:B------:R-:W-:Y:S05]  /*5dc0*/  VOTEU.ALL UP0, P1 ;  /* 0x0000000000ff7886 */ /* 0x000fea0000800000 */
[----:B------:R2:W-:Y:S01]  /*5dd0*/  @!UP0 UTMALDG.3D [UR8], [UR4], desc[UR6] ;  /* 0x00000608040085b4 */ /* 0x0005e20008011000 */
[----:B------:R2:W-:Y:S01]  /*5de0*/  @!P1 SYNCS.ARRIVE.TRANS64.RED.A0TR RZ, [UR21+0x118], R3 ;  /* 0x00011803ffff99a7 */ /* 0x0005e20008300415 */
[----:B------:R-:W-:Y:S01]  /*5df0*/  SYNCS.ARRIVE.TRANS64.RED.A1T0 RZ, [UR39], RZ ;  /* 0x000000ffffff79a7 */ /* 0x000fe20008100427 */
[----:B------:R-:W-:Y:S05]  /*5e00*/  BRA.U UP2, `(.L_x_109) ;  /* 0xffffffed02f07547 */ /* 0x000fea000b83ffff */
[----:B--2---:R-:W-:-:S04]  /*5e10*/  SHF.L.U32 R3, R11, 0x1f, RZ ;  /* 0x0000001f0b037819 */ /* 0x004fc800000006ff */
[----:B------:R-:W2:Y:S02]  /*5e20*/  SYNCS.PHASECHK.TRANS64.TRYWAIT P0, [UR21+0x120], R3 ;  /* 0x00012003ff0075a7 */ /* 0x000ea40008001115 */
[----:B--2---:R-:W-:Y:S05]  /*5e30*/  @!P0 BRA `(.L_x_110) ;  /* 0x0000005400c48947 */ /* 0x004fea0003800000 */
.L_x_221:
[----:B------:R-:W3:Y:S02]  /*5e40*/  SYNCS.PHASECHK.TRANS64.TRYWAIT P0, [UR21+0x128], R3 ;  /* 0x00012803ff0075a7 */ /* 0x000ee40008001115 */
[----:B---3--:R-:W-:Y:S05]  /*5e50*/  @!P0 BRA `(.L_x_111) ;  /* 0x0000005400d48947 */ /* 0x008fea0003800000 */
.L_x_223:
[----:B------:R-:W3:Y:S02]  /*5e60*/  SYNCS.PHASECHK.TRANS64.TRYWAIT P0, [UR21+0x130], R3 ;  /* 0x00013003ff0075a7 */ /* 0x000ee40008001115 */
[----:B---3--:R-:W-:Y:S05]  /*5e70*/  @!P0 BRA `(.L_x_112) ;  /* 0x0000005400e48947 */ /* 0x008fea0003800000 */
.L_x_225:
[----:B--2---:R-:W-:-:S07]  /*5e80*/  MOV R0, UR21 ;  /* 0x0000001500007c02 */ /* 0x004fce0008000f00 */
.L_x_113:
[----:B--2---:R-:W-:-:S04]  /*5e90*/  SHF.L.U32 R3, R11, 0x1f, RZ ;  /* 0x0000001f0b037819 */ /* 0x004fc800000006ff */
[----:B------:R2:W3:Y:S03]  /*5ea0*/  SYNCS.PHASECHK.TRANS64.TRYWAIT P0, [R0+URZ+0x138], R3 ;  /* 0x00013803000075a7 */ /* 0x0004e600080011ff */
[----:B---3--:R-:W-:Y:S05]  /*5eb0*/  @!P0 NANOSLEEP.SYNCS 0x989680 ;  /* 0x009896800000895d */ /* 0x008fea0003900000 */
[----:B------:R-:W3:Y:S02]  /*5ec0*/  @!P0 SYNCS.PHASECHK.TRANS64 P0, [R0+URZ+0x138], R3 ;  /* 0x00013803000085a7 */ /* 0x000ee400080010ff */
[----:B-1-3--:R-:W-:Y:S05]  /*5ed0*/  @P0 EXIT ;  /* 0x000000000000094d */ /* 0x00afea0003800000 */
[----:B------:R-:W-:Y:S05]  /*5ee0*/  BRA `(.L_x_113) ;  /* 0xfffffffc00e87947 */ /* 0x000fea000383ffff */
.L_x_98:
[----:B------:R-:W-:-:S06]  /*5ef0*/  UISETP.GE.AND UP0, UPT, UR20, 0x4, UPT ;  /* 0x000000041400788c */ /* 0x000fcc000bf06270 */
[----:B------:R-:W-:-:S13]  /*5f00*/  PLOP3.LUT P0, PT, PT, PT, UP0, 0x80, 0x8 ;  /* 0x000000000008781c */ /* 0x000fda0003f0f008 */
[----:B-1----:R-:W-:Y:S05]  /*5f10*/  @!P0 EXIT ;  /* 0x000000000000894d */ /* 0x002fea0003800000 */
[----:B------:R-:W-:Y:S01]  /*5f20*/  BAR.SYNC.DEFER_BLOCKING 0x6, 0xa0 ;  /* 0x0182800000007b1d */ /* 0x000fe20000010000 */
[----:B------:R-:W-:Y:S01]  /*5f30*/  IMAD.SHL.U32 R4, R87, 0x200000, RZ ;  /* 0x0020000057047824 */ /* 0x000fe200078e00ff */
[----:B------:R-:W-:Y:S01]  /*5f40*/  CS2R R94, SRZ ;  /* 0x00000000005e7805 */ /* 0x000fe2000001ff00 */
[C---:B------:R-:W-:Y:S01]  /*5f50*/  IMAD.SHL.U32 R85, R97.reuse, 0x20, RZ ;  /* 0x0000002061557824 */ /* 0x040fe200078e00ff */
[----:B------:R-:W-:Y:S01]  /*5f60*/  CS2R R92, SRZ ;  /* 0x00000000005c7805 */ /* 0x000fe2000001ff00 */
[C---:B------:R-:W-:Y:S01]  /*5f70*/  IMAD.U32 R37, R97.reuse, 0x10000, RZ ;  /* 0x0001000061257824 */ /* 0x040fe200078e00ff */
[----:B------:R-:W-:Y:S02]  /*5f80*/  UMOV UR43, 0x400 ;  /* 0x00000400002b7882 */ /* 0x000fe40000000000 */
[----:B------:R-:W1:Y:S01]  /*5f90*/  LDC.64 R82, c[0x0][0x8b0] ;  /* 0x00022c00ff527b82 */ /* 0x000e620000000a00 */
[----:B------:R-:W-:Y:S01]  /*5fa0*/  ULEA UR43, UR58, UR43, 0x18 ;  /* 0x0000002b3a2b7291 */ /* 0x000fe2000f8ec0ff */
[----:B------:R-:W-:Y:S01]  /*5fb0*/  IMAD.SHL.U32 R5, R97, 0x4, RZ ;  /* 0x0000000461057824 */ /* 0x000fe200078e00ff */
[----:B------:R-:W-:Y:S01]  /*5fc0*/  LOP3.LUT R4, R4, 0x200000, RZ, 0xc0, !PT ;  /* 0x0020000004047812 */ /* 0x000fe200078ec0ff */
[----:B------:R-:W-:Y:S01]  /*5fd0*/  IMAD.SHL.U32 R7, R87, 0x400, RZ ;  /* 0x0000040057077824 */ /* 0x000fe200078e00ff */
[C---:B------:R-:W-:Y:S01]  /*5fe0*/  LOP3.LUT R6, R85.reuse, 0x80, RZ, 0xc0, !PT ;  /* 0x0000008055067812 */ /* 0x040fe200078ec0ff */
[----:B------:R-:W-:Y:S01]  /*5ff0*/  UIADD3 UR4, UPT, UPT, UR43, 0x4300, URZ ;  /* 0x000043002b047890 */ /* 0x000fe2000fffe0ff */
[C---:B------:R-:W-:Y:S01]  /*6000*/  LOP3.LUT R84, R85.reuse, 0xb60, RZ, 0xc0, !PT ;  /* 0x00000b6055547812 */ /* 0x040fe200078ec0ff */
[----:B------:R-:W2:Y:S01]  /*6010*/  LDC.64 R80, c[0x0][0x8a8] ;  /* 0x00022a00ff507b82 */ /* 0x000ea20000000a00 */
[----:B------:R-:W-:Y:S01]  /*6020*/  UIADD3 UR5, UPT, UPT, UR43, 0x300, URZ ;  /* 0x000003002b057890 */ /* 0x000fe2000fffe0ff */
[----:B------:R-:W-:Y:S01]  /*6030*/  LOP3.LUT R37, R4, 0x400000, R37, 0xf8, !PT ;  /* 0x0040000004257812 */ /* 0x000fe200078ef825 */
[----:B------:R-:W-:Y:S01]  /*6040*/  IMAD.MOV.U32 R36, RZ, RZ, RZ ;  /* 0x000000ffff247224 */ /* 0x000fe200078e00ff */
[----:B------:R-:W-:Y:S01]  /*6050*/  LOP3.LUT R5, R6, 0x10, R5, 0xf8, !PT ;  /* 0x0000001006057812 */ /* 0x000fe200078ef805 */
[----:B------:R-:W-:Y:S01]  /*6060*/  IMAD.MOV.U32 R91, RZ, RZ, RZ ;  /* 0x000000ffff5b7224 */ /* 0x000fe200078e00ff */
[----:B------:R-:W-:Y:S01]  /*6070*/  LOP3.LUT R84, R84, 0x400, R7, 0xf8, !PT ;  /* 0x0000040054547812 */ /* 0x000fe200078ef807 */
[----:B------:R-:W-:Y:S01]  /*6080*/  IMAD.U32 R98, RZ, RZ, UR5 ;  /* 0x00000005ff627e24 */ /* 0x000fe2000f8e00ff */
[----:B------:R-:W-:Y:S01]  /*6090*/  LOP3.LUT P0, RZ, R85, 0x80, RZ, 0xc0, !PT ;  /* 0x0000008055ff7812 */ /* 0x000fe2000780c0ff */
[----:B------:R-:W3:Y:S01]  /*60a0*/  LDS R0, [UR43+0x200] ;  /* 0x0002002bff007984 */ /* 0x000ee20008000800 */
[----:B------:R-:W-:Y:S01]  /*60b0*/  LOP3.LUT R84, R84, R5, RZ, 0xfc, !PT ;  /* 0x0000000554547212 */ /* 0x000fe200078efcff */
[----:B------:R-:W-:Y:S01]  /*60c0*/  IMAD.U32 R96, RZ, RZ, UR4 ;  /* 0x00000004ff607e24 */ /* 0x000fe2000f8e00ff */
[----:B------:R-:W-:Y:S01]  /*60d0*/  P2R R4, PR, RZ, 0x1 ;  /* 0x00000001ff047803 */ /* 0x000fe20000000000 */
[----:B------:R-:W4:Y:S01]  /*60e0*/  LDCU UR57, c[0x0][0x370] ;  /* 0x00006e00ff3977ac */ /* 0x000f220008000800 */
[----:B------:R-:W-:Y:S01]  /*60f0*/  LOP3.LUT R97, R97, 0x60, RZ, 0xc0, !PT ;  /* 0x0000006061617812 */ /* 0x000fe200078ec0ff */
[----:B------:R-:W1:Y:S01]  /*6100*/  LDCU.64 UR62, c[0x0][0x348] ;  /* 0x00006900ff3e77ac */ /* 0x000e620008000a00 */
[----:B------:R-:W1:Y:S01]  /*6110*/  LDCU UR42, c[0x0][0xb0c] ;  /* 0x00016180ff2a77ac */ /* 0x000e620008000800 */
[----:B------:R-:W1:Y:S01]  /*6120*/  LDCU UR39, c[0x0][0xb30] ;  /* 0x00016600ff2777ac */ /* 0x000e620008000800 */
[----:B------:R-:W1:Y:S01]  /*6130*/  LDCU.64 UR46, c[0x0][0x888] ;  /* 0x00011100ff2e77ac */ /* 0x000e620008000a00 */
[----:B------:R-:W1:Y:S01]  /*6140*/  LDCU.64 UR40, c[0x0][0xb28] ;  /* 0x00016500ff2877ac */ /* 0x000e620008000a00 */
[----:B------:R-:W1:Y:S01]  /*6150*/  LDCU.64 UR60, c[0x0][0x890] ;  /* 0x00011200ff3c77ac */ /* 0x000e620008000a00 */
[----:B------:R-:W1:Y:S01]  /*6160*/  LDCU.128 UR52, c[0x0][0xb10] ;  /* 0x00016200ff3477ac */ /* 0x000e620008000c00 */
[----:B------:R-:W1:Y:S02]  /*6170*/  LDCU UR56, c[0x0][0x374] ;  /* 0x00006e80ff3877ac */ /* 0x000e640008000800 */
[----:B-1234-:R-:W-:-:S07]  /*6180*/  IMAD.IADD R37, R0, 0x1, R37 ;  /* 0x0000000100257824 */ /* 0x01efce00078e0225 */
.L_x_155:
[C---:B------:R-:W-:Y:S02]  /*6190*/  LEA R3, R91.reuse, UR43, 0x3 ;  /* 0x0000002b5b037c11 */ /* 0x040fe4000f8e18ff */
[----:B------:R-:W-:Y:S02]  /*61a0*/  SHF.L.U32 R0, R94, 0x1f, RZ ;  /* 0x0000001f5e007819 */ /* 0x000fe400000006ff */
[----:B------:R-:W-:Y:S02]  /*61b0*/  LEA R5, R91, UR43, 0x4 ;  /* 0x0000002b5b057c11 */ /* 0x000fe4000f8e20ff */
[----:B------:R-:W1:Y:S02]  /*61c0*/  SYNCS.PHASECHK.TRANS64.TRYWAIT P0, [R3+URZ+0x150], R0 ;  /* 0x00015000030075a7 */ /* 0x000e6400080011ff */
[----:B-12---:R-:W-:Y:S05]  /*61d0*/  @!P0 BRA `(.L_x_114) ;  /* 0x0000005400248947 */ /* 0x006fea0003800000 */
.L_x_226:
        /* <DEDUP_REMOVED lines=11> */
[----:B------:R-:W-:Y:S01]  /*6290*/  PLOP3.LUT P0, PT, PT, PT, UP1, 0x80, 0x8 ;  /* 0x000000000008781c */ /* 0x000fe20003f0f018 */
[----:B------:R-:W-:Y:S11]  /*62a0*/  UP2UR UR44, UPR, URZ, 0x2 ;  /* 0x00000002ff2c7883 */ /* 0x000ff60008000000 */
[----:B------:R-:W-:Y:S01]  /*62b0*/  @!UPT UIADD3 URZ, UPT, UPT, URZ, URZ, URZ ;  /* 0x000000fffffff290 */ /* 0x000fe2000fffe0ff */
[----:B-1----:R-:W-:Y:S02]  /*62c0*/  @P0 SHF.R.U32.HI R0, RZ, 0x10, R5 ;  /* 0x00000010ff000819 */ /* 0x002fe40000011605 */
        /* <DEDUP_REMOVED lines=12> */
[----:B------:R-:W2:Y:S01]  /*6390*/  LDCU UR12, c[0x0][0xb20] ;  /* 0x00016400ff0c77ac */ /* 0x000ea20008000800 */
[----:B------:R-:W-:Y:S02]  /*63a0*/  UIMAD.WIDE.U32 UR4, UR56, UR55, URZ ;  /* 0x00000037380472a5 */ /* 0x000fe4000f8e00ff */
[----:B------:R-:W-:Y:S02]  /*63b0*/  UIMAD.WIDE.U32 UR6, UR57, UR52, URZ ;  /* 0x00000034390672a5 */ /* 0x000fe4000f8e00ff */
[----:B------:R-:W-:Y:S02]  /*63c0*/  UISETP.NE.AND UP0, UPT, UR54, 0x1, UPT ;  /* 0x000000013600788c */ /* 0x000fe4000bf05270 */
[----:B------:R-:W-:Y:S02]  /*63d0*/  UIMAD.WIDE.U32 UR8, UR37, UR55, URZ ;  /* 0x00000037250872a5 */ /* 0x000fe4000f8e00ff */
[----:B------:R-:W-:Y:S02]  /*63e0*/  UIMAD.WIDE.U32 UR10, UR38, UR52, URZ ;  /* 0x00000034260a72a5 */ /* 0x000fe4000f8e00ff */
[----:B------:R-:W-:Y:S02]  /*63f0*/  UISETP.NE.AND UP1, UPT, UR42, 0x1, UPT ;  /* 0x000000012a00788c */ /* 0x000fe4000bf25270 */
[----:B------:R-:W-:Y:S01]  /*6400*/  UISETP.NE.AND UP2, UPT, UR45, 0x1, UPT ;  /* 0x000000012d00788c */ /* 0x000fe2000bf45270 */
[----:B------:R-:W-:Y:S02]  /*6410*/  UMOV UR4, UR5 ;  /* 0x0000000500047c82 */ /* 0x000fe40008000000 */
[----:B--2---:R-:W-:Y:S03]  /*6420*/  USHF.R.U32.HI UR5, URZ, UR12, UR4 ;  /* 0x0000000cff057299 */ /* 0x004fe60008011604 */
[----:B------:R-:W-:Y:S02]  /*6430*/  UMOV UR4, UR7 ;  /* 0x0000000700047c82 */ /* 0x000fe40008000000 */
[----:B------:R-:W-:Y:S02]  /*6440*/  USHF.R.U32.HI UR7, URZ, UR53, UR4 ;  /* 0x00000035ff077299 */ /* 0x000fe40008011604 */
[----:B------:R-:W-:Y:S02]  /*6450*/  USEL UR4, UR56, UR5, !UP0 ;  /* 0x0000000538047287 */ /* 0x000fe4000c000000 */
[----:B------:R-:W-:Y:S01]  /*6460*/  USEL UR7, UR57, UR7, !UP1 ;  /* 0x0000000739077287 */ /* 0x000fe2000c800000 */
[----:B------:R-:W-:Y:S01]  /*6470*/  UMOV UR5, UR9 ;  /* 0x0000000900057c82 */ /* 0x000fe20008000000 */
[----:B------:R-:W-:Y:S02]  /*6480*/  UIMAD.WIDE.U32 UR8, UR4, UR40, URZ ;  /* 0x00000028040872a5 */ /* 0x000fe4000f8e00ff */
[----:B------:R-:W-:Y:S03]  /*6490*/  USHF.R.U32.HI UR6, URZ, UR12, UR5 ;  /* 0x0000000cff067299 */ /* 0x000fe60008011605 */
[----:B------:R-:W-:Y:S01]  /*64a0*/  UMOV UR5, UR11 ;  /* 0x0000000b00057c82 */ /* 0x000fe20008000000 */
[----:B------:R-:W-:Y:S02]  /*64b0*/  UIMAD.WIDE.U32 UR10, UR7, UR40, URZ ;  /* 0x00000028070a72a5 */ /* 0x000fe4000f8e00ff */
[----:B------:R-:W-:Y:S02]  /*64c0*/  USHF.R.U32.HI UR12, URZ, UR53, UR5 ;  /* 0x00000035ff0c7299 */ /* 0x000fe40008011605 */
[----:B------:R-:W-:Y:S01]  /*64d0*/  USEL UR6, UR37, UR6, !UP0 ;  /* 0x0000000625067287 */ /* 0x000fe2000c000000 */
[----:B------:R-:W-:Y:S02]  /*64e0*/  UMOV UR5, UR9 ;  /* 0x0000000900057c82 */ /* 0x000fe40008000000 */
[----:B------:R-:W-:Y:S01]  /*64f0*/  UMOV UR10, UR11 ;  /* 0x0000000b000a7c82 */ /* 0x000fe20008000000 */
[----:B------:R-:W-:Y:S02]  /*6500*/  @UP2 USHF.R.U32.HI UR4, URZ, UR41, UR5 ;  /* 0x00000029ff042299 */ /* 0x000fe40008011605 */
[----:B------:R-:W-:Y:S02]  /*6510*/  @UP2 USHF.R.U32.HI UR7, URZ, UR41, UR10 ;  /* 0x00000029ff072299 */ /* 0x000fe4000801160a */
[----:B------:R-:W-:Y:S02]  /*6520*/  UIMAD UR4, UR45, UR4, URZ ;  /* 0x000000042d0472a4 */ /* 0x000fe4000f8e02ff */
[----:B------:R-:W-:Y:S02]  /*6530*/  UIMAD.WIDE.U32 UR10, UR6, UR40, URZ ;  /* 0x00000028060a72a5 */ /* 0x000fe4000f8e00ff */
[----:B------:R-:W-:Y:S02]  /*6540*/  USEL UR5, UR38, UR12, !UP1 ;  /* 0x0000000c26057287 */ /* 0x000fe4000c800000 */
[----:B------:R-:W-:Y:S02]  /*6550*/  UIMAD UR8, UR45, UR7, URZ ;  /* 0x000000072d0872a4 */ /* 0x000fe4000f8e02ff */
[----:B------:R-:W-:Y:S03]  /*6560*/  UISETP.GE.AND UP0, UPT, UR6, UR4, UPT ;  /* 0x000000040600728c */ /* 0x000fe6000bf06270 */
[----:B------:R-:W-:Y:S01]  /*6570*/  UMOV UR4, UR11 ;  /* 0x0000000b00047c82 */ /* 0x000fe20008000000 */
[----:B------:R-:W-:Y:S02]  /*6580*/  UISETP.GE.OR UP0, UPT, UR5, UR8, UP0 ;  /* 0x000000080500728c */ /* 0x000fe40008706670 */
[----:B------:R-:W-:Y:S02]  /*6590*/  USHF.R.U32.HI UR4, URZ, UR41, UR4 ;  /* 0x00000029ff047299 */ /* 0x000fe40008011604 */
[----:B------:R-:W-:Y:S02]  /*65a0*/  UIMAD.WIDE.U32 UR8, UR5, UR40, URZ ;  /* 0x00000028050872a5 */ /* 0x000fe4000f8e00ff */
[----:B------:R-:W-:Y:S02]  /*65b0*/  USEL UR11, UR6, UR4, !UP2 ;  /* 0x00000004060b7287 */ /* 0x000fe4000d000000 */
[----:B------:R-:W-:Y:S02]  /*65c0*/  UIADD3 UR8, UPT, UPT, -UR5, URZ, URZ ;  /* 0x000000ff05087290 */ /* 0x000fe4000fffe1ff */
[----:B------:R-:W-:Y:S01]  /*65d0*/  UIADD3 UR10, UPT, UPT, -UR11, URZ, URZ ;  /* 0x000000ff0b0a7290 */ /* 0x000fe2000fffe1ff */
[----:B------:R-:W-:Y:S01]  /*65e0*/  @!UP0 UMOV UR4, UR9 ;  /* 0x0000000900048c82 */ /* 0x000fe20008000000 */
[----:B------:R-:W-:Y:S02]  /*65f0*/  UIADD3 UR9, UPT, UPT, -UR6, URZ, URZ ;  /* 0x000000ff06097290 */ /* 0x000fe4000fffe1ff */
[----:B------:R-:W-:Y:S02]  /*6600*/  @!UP0 USHF.R.U32.HI UR4, URZ, UR41, UR4 ;  /* 0x00000029ff048299 */ /* 0x000fe40008011604 */
[----:B------:R-:W-:Y:S02]  /*6610*/  UIMAD UR10, UR45, UR10, UR6 ;  /* 0x0000000a2d0a72a4 */ /* 0x000fe4000f8e0206 */
[----:B------:R-:W-:Y:S04]  /*6620*/  @!UP0 USEL UR4, UR5, UR4, !UP2 ;  /* 0x0000000405048287 */ /* 0x000fe8000d000000 */
[----:B------:R-:W-:Y:S02]  /*6630*/  @!UP0 UIMAD UR10, UR7, UR10, UR4 ;  /* 0x0000000a070a82a4 */ /* 0x000fe4000f8e0204 */
[----:B------:R-:W-:Y:S02]  /*6640*/  @!UP0 UIADD3 UR11, UPT, UPT, UR11, -UR4, URZ ;  /* 0x800000040b0b8290 */ /* 0x000fe4000fffe0ff */
[----:B------:R-:W-:Y:S02]  /*6650*/  UIMAD UR7, UR42, UR8, UR38 ;  /* 0x000000082a0772a4 */ /* 0x000fe4000f8e0226 */
[----:B------:R-:W-:Y:S02]  /*6660*/  @!UP0 UIMAD UR6, UR11, UR45, UR5 ;  /* 0x0000002d0b0682a4 */ /* 0x000fe4000f8e0205 */
[----:B------:R-:W-:Y:S01]  /*6670*/  UIMAD UR4, UR54, UR9, UR37 ;  /* 0x00000009360472a4 */ /* 0x000fe2000f8e0225 */
[----:B------:R-:W-:Y:S02]  /*6680*/  @!UP0 UMOV UR5, UR10 ;  /* 0x0000000a00058c82 */ /* 0x000fe40008000000 */
[----:B------:R-:W-:Y:S02]  /*6690*/  UIMAD UR38, UR5, UR42, UR7 ;  /* 0x0000002a052672a4 */ /* 0x000fe4000f8e0207 */
[----:B------:R-:W-:Y:S11]  /*66a0*/  UIMAD UR37, UR6, UR54, UR4 ;  /* 0x00000036062572a4 */ /* 0x000ff6000f8e0204 */
[----:B------:R-:W-:Y:S01]  /*66b0*/  @!UPT UIADD3 URZ, UPT, UPT, URZ, URZ, URZ ;  /* 0x000000fffffff290 */ /* 0x000fe2000fffe0ff */
.L_x_115:
[----:B------:R-:W-:Y:S01]  /*66c0*/  UISETP.NE.AND UP0, UPT, UR39, 0x1, UPT ;  /* 0x000000012700788c */ /* 0x000fe2000bf05270 */
[----:B------:R-:W-:Y:S01]  /*66d0*/  IADD3 R91, PT, PT, R91, 0x1, RZ ;  /* 0x000000015b5b7810 */ /* 0x000fe20007ffe0ff */
[----:B------:R-:W-:Y:S02]  /*66e0*/  UIADD3 UR11, UPT, UPT, UR43, 0x300, URZ ;  /* 0x000003002b0b7890 */ /* 0x000fe4000fffe0ff */
[----:B------:R-:W-:Y:S02]  /*66f0*/  USHF.L.U32 UR50, UR32, 0x6, URZ ;  /* 0x0000000620327899 */ /* 0x000fe400080006ff */
[----:B------:R-:W-:Y:S05]  /*6700*/  USHF.L.U32 UR49, UR34, 0x8, URZ ;  /* 0x0000000822317899 */ /* 0x000fea00080006ff */
[----:B------:R-:W2:Y:S01]  /*6710*/  @!UP0 LDCU.128 UR12, c[0x0][0xb10] ;  /* 0x00016200ff0c87ac */ /* 0x000ea20008000c00 */
[----:B------:R-:W3:Y:S01]  /*6720*/  @!UP0 LDCU UR5, c[0x0][0xb0c] ;  /* 0x00016180ff0587ac */ /* 0x000ee20008000800 */
[----:B------:R-:W4:Y:S01]  /*6730*/  @!UP0 LDCU UR10, c[0x0][0xb20] ;  /* 0x00016400ff0a87ac */ /* 0x000f220008000800 */
[----:B--2---:R-:W-:Y:S02]  /*6740*/  UIMAD.WIDE.U32 UR8, UR38, UR12, URZ ;  /* 0x0000000c260872a5 */ /* 0x004fe4000f8e00ff */
[----:B------:R-:W-:Y:S02]  /*6750*/  UIMAD.WIDE.U32 UR6, UR37, UR15, URZ ;  /* 0x0000000f250672a5 */ /* 0x000fe4000f8e00ff */
[----:B------:R-:W-:Y:S03]  /*6760*/  @!UP0 UISETP.NE.AND UP1, UPT, UR14, 0x1, UPT ;  /* 0x000000010e00888c */ /* 0x000fe6000bf25270 */
[----:B------:R-:W-:Y:S01]  /*6770*/  @!UP0 UMOV UR4, UR9 ;  /* 0x0000000900048c82 */ /* 0x000fe20008000000 */
[----:B---3--:R-:W-:Y:S02]  /*6780*/  @!UP0 UISETP.NE.AND UP2, UPT, UR5, 0x1, UPT ;  /* 0x000000010500888c */ /* 0x008fe4000bf45270 */
[----:B------:R-:W-:Y:S01]  /*6790*/  @!UP0 USHF.R.U32.HI UR4, URZ, UR13, UR4 ;  /* 0x0000000dff048299 */ /* 0x000fe20008011604 */
[----:B------:R-:W-:Y:S02]  /*67a0*/  @!UP0 UMOV UR6, UR7 ;  /* 0x0000000700068c82 */ /* 0x000fe40008000000 */
[----:B----4-:R-:W-:Y:S02]  /*67b0*/  @!UP0 USHF.R.U32.HI UR6, URZ, UR10, UR6 ;  /* 0x0000000aff068299 */ /* 0x010fe40008011606 */
[----:B------:R-:W-:Y:S02]  /*67c0*/  @!UP0 USEL UR7, UR38, UR4, !UP2 ;  /* 0x0000000426078287 */ /* 0x000fe4000d000000 */
[----:B------:R-:W-:Y:S04]  /*67d0*/  @!UP0 USEL UR6, UR37, UR6, !UP1 ;  /* 0x0000000625068287 */ /* 0x000fe8000c800000 */
[----:B------:R-:W-:Y:S02]  /*67e0*/  @!UP0 UIADD3 UR4, UPT, UPT, -UR7, UR6, URZ ;  /* 0x0000000607048290 */ /* 0x000fe4000fffe1ff */
[----:B------:R-:W-:Y:S02]  /*67f0*/  @!UP0 UIADD3 UR6, UPT, UPT, UR7, -UR6, URZ ;  /* 0x8000000607068290 */ /* 0x000fe4000fffe0ff */
[----:B------:R-:W-:Y:S02]  /*6800*/  @!UP0 UIMAD UR38, UR4, UR5, UR38 ;  /* 0x00000005042682a4 */ /* 0x000fe4000f8e0226 */
[----:B------:R-:W-:Y:S02]  /*6810*/  @!UP0 UIMAD UR37, UR6, UR14, UR37 ;  /* 0x0000000e062582a4 */ /* 0x000fe4000f8e0225 */
[----:B------:R-:W-:Y:S09]  /*6820*/  ULOP3.LUT UP0, URZ, UR11, 0x90, URZ, 0xc0, !UPT ;  /* 0x000000900bff7892 */ /* 0x000ff2000f80c0ff */
[----:B------:R-:W-:Y:S05]  /*6830*/  BRA.U !UP0, `(.L_x_116) ;  /* 0x0000000108407547 */ /* 0x000fea000b800000 */
[----:B------:R-:W2:Y:S01]  /*6840*/  LDCU.64 UR8, c[0x4][0x88] ;  /* 0x01001100ff0877ac */ /* 0x000ea20008000a00 */
[----:B------:R-:W-:Y:S01]  /*6850*/  MOV R3, 0x0 ;  /* 0x0000000000037802 */ /* 0x000fe20000000f00 */
[----:B------:R-:W-:Y:S02]  /*6860*/  HFMA2 R12, -RZ, RZ, 0, 5.9604644775390625e-08 ;  /* 0x00000001ff0c7431 */ /* 0x000fe400000001ff */
[----:B------:R-:W-:Y:S02]  /*6870*/  IMAD.MOV.U32 R8, RZ, RZ, 0x70 ;  /* 0x00000070ff087424 */ /* 0x000fe400078e00ff */
[----:B------:R-:W-:Y:S01]  /*6880*/  IMAD.MOV.U32 R13, RZ, RZ, RZ ;  /* 0x000000ffff0d7224 */ /* 0x000fe200078e00ff */
[----:B------:R-:W3:Y:S01]  /*6890*/  LDCU.64 UR6, c[0x4][0x90] ;  /* 0x01001200ff0677ac */ /* 0x000ee20008000a00 */
[----:B------:R-:W4:Y:S01]  /*68a0*/  LDC.64 R2, c[0x4][R3] ;  /* 0x0100000003027b82 */ /* 0x000f220000000a00 */
[----:B------:R-:W1:Y:S01]  /*68b0*/  LDCU.64 UR4, c[0x4][0x8] ;  /* 0x01000100ff0477ac */ /* 0x000e620008000a00 */
[----:B--2---:R-:W-:Y:S01]  /*68c0*/  MOV R5, UR9 ;  /* 0x0000000900057c02 */ /* 0x004fe20008000f00 */
[----:B------:R-:W-:Y:S01]  /*68d0*/  IMAD.U32 R4, RZ, RZ, UR8 ;  /* 0x00000008ff047e24 */ /* 0x000fe2000f8e00ff */
[----:B---3--:R-:W-:Y:S01]  /*68e0*/  MOV R7, UR7 ;  /* 0x0000000700077c02 */ /* 0x008fe20008000f00 */
[----:B------:R-:W-:Y:S01]  /*68f0*/  IMAD.U32 R6, RZ, RZ, UR6 ;  /* 0x00000006ff067e24 */ /* 0x000fe2000f8e00ff */
[----:B-1----:R-:W-:Y:S01]  /*6900*/  MOV R11, UR5 ;  /* 0x00000005000b7c02 */ /* 0x002fe20008000f00 */
[----:B------:R-:W-:Y:S02]  /*6910*/  IMAD.U32 R10, RZ, RZ, UR4 ;  /* 0x00000004ff0a7e24 */ /* 0x000fe4000f8e00ff */
[----:B------:R-:W-:Y:S07]  /*6920*/  LEPC R20, `(.L_x_116) ;  /* 0x000000001014794e */ /* 0x000fee0000000000 */
[----:B----45:R-:W-:Y:S05]  /*6930*/  CALL.ABS.NOINC R2 ;  /* 0x0000000002007343 */ /* 0x030fea0003c00000 */
.L_x_116:
[----:B------:R-:W-:Y:S01]  /*6940*/  LOP3.LUT P0, RZ, R96, 0x90, RZ, 0xc0, !PT ;  /* 0x0000009060ff7812 */ /* 0x000fe2000780c0ff */
[----:B------:R-:W-:Y:S11]  /*6950*/  BSSY.RECONVERGENT B6, `(.L_x_117) ;  /* 0x0000013000067945 */ /* 0x000ff60003800200 */
[----:B------:R-:W-:Y:S01]  /*6960*/  @!UPT UIADD3 URZ, UPT, UPT, URZ, URZ, URZ ;  /* 0x000000fffffff290 */ /* 0x000fe2000fffe0ff */
[----:B------:R-:W-:Y:S05]  /*6970*/  @!P0 BRA `(.L_x_118) ;  /* 0x0000000000408947 */ /* 0x000fea0003800000 */
        /* <DEDUP_REMOVED lines=16> */
.L_x_118:
[----:B------:R-:W-:Y:S05]  /*6a80*/  BSYNC.RECONVERGENT B6 ;  /* 0x0000000000067941 */ /* 0x000fea0003800200 */
.L_x_117:
[----:B------:R-:W-:Y:S01]  /*6a90*/  R2UR UR4, R89 ;  /* 0x00000000590472ca */ /* 0x000fe200000e0000 */
[----:B------:R-:W-:Y:S01]  /*6aa0*/  UISETP.NE.U32.AND UP0, UPT, UR60, URZ, UPT ;  /* 0x000000ff3c00728c */ /* 0x000fe2000bf05070 */
[----:B------:R-:W-:Y:S02]  /*6ab0*/  ISETP.NE.U32.AND P4, PT, R82, RZ, PT ;  /* 0x000000ff5200720c */ /* 0x000fe40003f85070 */
[----:B------:R-:W-:Y:S01]  /*6ac0*/  ISETP.NE.U32.AND P2, PT, RZ, UR46, PT ;  /* 0x0000002eff007c0c */ /* 0x000fe2000bf45070 */
[----:B------:R-:W-:Y:S01]  /*6ad0*/  UISETP.NE.AND.EX UP1, UPT, UR61, URZ, UPT, UP0 ;  /* 0x000000ff3d00728c */ /* 0x000fe2000bf25300 */
[----:B------:R-:W-:Y:S01]  /*6ae0*/  ISETP.NE.AND.EX P4, PT, R83, RZ, PT, P4 ;  /* 0x000000ff5300720c */ /* 0x000fe20003f85340 */
[----:B------:R-:W-:Y:S01]  /*6af0*/  UPLOP3.LUT UP0, UPT, UPT, UPT, UPT, 0x40, 0x4 ;  /* 0x000000000004789c */ /* 0x000fe20003f0e870 */
[----:B------:R-:W-:Y:S05]  /*6b00*/  ISETP.NE.AND.EX P2, PT, RZ, UR47, PT, P2 ;  /* 0x0000002fff007c0c */ /* 0x000fea000bf45320 */
[----:B------:R-:W-:Y:S06]  /*6b10*/  UISETP.NE.AND UP2, UPT, UR4, URZ, UPT ;  /* 0x000000ff0400728c */ /* 0x000fec000bf45270 */
[----:B------:R-:W-:Y:S05]  /*6b20*/  PLOP3.LUT P1, PT, PT, PT, UP2, 0x80, 0x8 ;  /* 0x000000000008781c */ /* 0x000fea0003f2f028 */
[----:B------:R-:W-:Y:S06]  /*6b30*/  @UP2 UPLOP3.LUT UP0, UPT, UPT, UPT, UP1, 0x80, 0x8 ;  /* 0x000000000008289c */ /* 0x000fec0003f0f010 */
[----:B------:R-:W-:Y:S01]  /*6b40*/  PLOP3.LUT P0, PT, PT, PT, UP0, 0x80, 0x8 ;  /* 0x000000000008781c */ /* 0x000fe20003f0f008 */
[----:B------:R-:W-:Y:S01]  /*6b50*/  @!UPT UIADD3 URZ, UPT, UPT, URZ, URZ, URZ ;  /* 0x000000fffffff290 */ /* 0x000fe2000fffe0ff */
[----:B------:R-:W-:Y:S11]  /*6b60*/  BRA.U !UP1, `(.L_x_119) ;  /* 0x00000001093c7547 */ /* 0x000ff6000b800000 */
[----:B------:R-:W-:Y:S01]  /*6b70*/  UISETP.NE.U32.AND UP0, UPT, UR46, URZ, UPT ;  /* 0x000000ff2e00728c */ /* 0x000fe2000bf05070 */
[----:B-1----:R-:W-:Y:S01]  /*6b80*/  HFMA2 R0, -RZ, RZ, 0, 5.9604644775390625e-08 ;  /* 0x00000001ff007431 */ /* 0x002fe200000001ff */
[----:B------:R-:W1:Y:S01]  /*6b90*/  LDCU.64 UR8, c[0x0][0x358] ;  /* 0x00006b00ff0877ac */ /* 0x000e620008000a00 */
[----:B------:R-:W-:Y:S01]  /*6ba0*/  IMAD.MOV.U32 R86, RZ, RZ, 0x1 ;  /* 0x00000001ff567424 */ /* 0x000fe200078e00ff */
[----:B------:R-:W-:Y:S06]  /*6bb0*/  UISETP.NE.AND.EX UP0, UPT, UR47, URZ, UPT, UP0 ;  /* 0x000000ff2f00728c */ /* 0x000fec000bf05300 */
[----:B------:R-:W-:Y:S05]  /*6bc0*/  PLOP3.LUT P3, PT, PT, PT, UP0, 0x80, 0x8 ;  /* 0x000000000008781c */ /* 0x000fea0003f6f008 */
[----:B------:R-:W2:Y:S01]  /*6bd0*/  @UP0 LDCU.64 UR4, c[0x0][0x888] ;  /* 0x00011100ff0407ac */ /* 0x000ea20008000a00 */
[----:B------:R-:W-:Y:S07]  /*6be0*/  @UP0 UIMAD UR6, UR36, UR60, URZ ;  /* 0x0000003c240602a4 */ /* 0x000fee000f8e02ff */
[----:B------:R-:W-:Y:S01]  /*6bf0*/  @!P3 PRMT R86, R0, 0x7610, R86 ;  /* 0x000076100056b816 */ /* 0x000fe20000000056 */
[----:B--2---:R-:W-:Y:S06]  /*6c00*/  @UP0 UIMAD.WIDE UR4, UR6, 0x4, UR4 ;  /* 0x00000004060408a5 */ /* 0x004fec000f8e0204 */
[----:B------:R-:W-:Y:S01]  /*6c10*/  IMAD.U32 R2, RZ, RZ, UR4 ;  /* 0x00000004ff027e24 */ /* 0x000fe2000f8e00ff */
[----:B------:R-:W-:Y:S04]  /*6c20*/  MOV R3, UR5 ;  /* 0x0000000500037c02 */ /* 0x000fe80008000f00 */
[----:B------:R-:W2:Y:S01]  /*6c30*/  @!UP0 LDCU UR4, c[0x0][0x880] ;  /* 0x00011000ff0487ac */ /* 0x000ea20008000800 */
[----:B-1---5:R3:W5:Y:S02]  /*6c40*/  @P3 LDG.E R41, desc[UR8][R2.64] ;  /* 0x0000000802293981 */ /* 0x022764000c1e1900 */
[----:B--23--:R-:W-:Y:S02]  /*6c50*/  @!P3 IMAD.U32 R41, RZ, RZ, UR4 ;  /* 0x00000004ff29be24 */ /* 0x00cfe4000f8e00ff */
.L_x_119:
[----:B------:R-:W-:Y:S05]  /*6c60*/  @!P4 BRA `(.L_x_120) ;  /* 0x000000000024c947 */ /* 0x000fea0003800000 */
[----:B------:R-:W-:Y:S01]  /*6c70*/  ISETP.NE.U32.AND P3, PT, R80, RZ, PT ;  /* 0x000000ff5000720c */ /* 0x000fe20003f65070 */
[----:B------:R-:W2:Y:S03]  /*6c80*/  LDCU.64 UR4, c[0x0][0x358] ;  /* 0x00006b00ff0477ac */ /* 0x000ea60008000a00 */
[----:B------:R-:W-:Y:S11]  /*6c90*/  ISETP.NE.AND.EX P3, PT, R81, RZ, PT, P3 ;  /* 0x000000ff5100720c */ /* 0x000ff60003f65330 */
[----:B------:R-:W-:Y:S02]  /*6ca0*/  @!UPT UIADD3 URZ, UPT, UPT, URZ, URZ, URZ ;  /* 0x000000fffffff290 */ /* 0x000fe4000fffe0ff */
[----:B------:R-:W3:Y:S01]  /*6cb0*/  @P3 LDC.64 R2, c[0x0][0x8a8] ;  /* 0x00022a00ff023b82 */ /* 0x000ee20000000a00 */
[----:B-1----:R-:W-:Y:S04]  /*6cc0*/  @P3 IMAD R0, R82, UR36, RZ ;  /* 0x0000002452003c24 */ /* 0x002fe8000f8e02ff */
[----:B---3--:R-:W-:Y:S05]  /*6cd0*/  @P3 IMAD.WIDE R2, R0, 0x4, R2 ;  /* 0x0000000400023825 */ /* 0x008fea00078e0202 */
[----:B--2--5:R2:W5:Y:S02]  /*6ce0*/  @P3 LDG.E R38, desc[UR4][R2.64] ;  /* 0x0000000402263981 */ /* 0x024564000c1e1900 */
[----:B--2---:R-:W3:Y:S02]  /*6cf0*/  @!P3 LDC R38, c[0x0][0x8a0] ;  /* 0x00022800ff26bb82 */ /* 0x004ee40000000800 */
.L_x_120:
[----:B-----5:R-:W-:Y:S01]  /*6d00*/  FSETP.NEU.AND P4, PT, R41, RZ, PT ;  /* 0x000000ff2900720b */ /* 0x020fe20003f8d000 */
[----:B------:R-:W-:Y:S01]  /*6d10*/  BSSY B1, `(.L_x_121) ;  /* 0x0000041000017945 */ /* 0x000fe20003800000 */
[----:B------:R-:W-:Y:S01]  /*6d20*/  SEL R3, RZ, 0xffffffff, P2 ;  /* 0xffffffffff037807 */ /* 0x000fe20001000000 */
[----:B------:R-:W-:Y:S01]  /*6d30*/  IMAD.MOV.U32 R71, RZ, RZ, 0x1 ;  /* 0x00000001ff477424 */ /* 0x000fe200078e00ff */
[----:B------:R-:W-:Y:S01]  /*6d40*/  LOP3.LUT P3, RZ, R86, 0xff, RZ, 0xc0, !PT ;  /* 0x000000ff56ff7812 */ /* 0x000fe2000786c0ff */
[C---:B------:R-:W-:Y:S01]  /*6d50*/  IMAD R39, R36.reuse, 0x80, R37 ;  /* 0x0000008024277824 */ /* 0x040fe200078e0225 */
[----:B-1----:R-:W-:Y:S02]  /*6d60*/  @P1 SEL R0, RZ, 0xffffffff, P4 ;  /* 0xffffffffff001807 */ /* 0x002fe40002000000 */
[----:B------:R-:W-:Y:S02]  /*6d70*/  CS2R R78, SRZ ;  /* 0x00000000004e7805 */ /* 0x000fe4000001ff00 */
[----:B------:R-:W-:Y:S02]  /*6d80*/  LEA R5, R93, UR43, 0x3 ;  /* 0x0000002b5d057c11 */ /* 0x000fe4000f8e18ff */
[----:B------:R-:W-:Y:S02]  /*6d90*/  CS2R R76, SRZ ;  /* 0x00000000004c7805 */ /* 0x000fe4000001ff00 */
[----:B------:R-:W-:Y:S02]  /*6da0*/  @P0 SEL R0, R3, R0, !P3 ;  /* 0x0000000003000207 */ /* 0x000fe40005800000 */
[----:B------:R-:W-:Y:S02]  /*6db0*/  CS2R R74, SRZ ;  /* 0x00000000004a7805 */ /* 0x000fe4000001ff00 */
[----:B------:R-:W-:Y:S02]  /*6dc0*/  LEA R90, R36, UR43, 0x3 ;  /* 0x0000002b245a7c11 */ /* 0x000fe4000f8e18ff */
[----:B------:R-:W-:Y:S02]  /*6dd0*/  CS2R R72, SRZ ;  /* 0x0000000000487805 */ /* 0x000fe4000001ff00 */
[----:B------:R-:W-:Y:S02]  /*6de0*/  @P1 LOP3.LUT R0, R0, 0x1, RZ, 0xc0, !PT ;  /* 0x0000000100001812 */ /* 0x000fe400078ec0ff */
[----:B------:R-:W-:Y:S02]  /*6df0*/  SHF.L.U32 R7, R95, 0x1f, RZ ;  /* 0x0000001f5f077819 */ /* 0x000fe400000006ff */
[----:B------:R-:W-:Y:S02]  /*6e00*/  ISETP.NE.U32.OR P6, PT, R0, 0x1, !P1 ;  /* 0x000000010000780c */ /* 0x000fe40004fc5470 */
[----:B------:R-:W-:Y:S02]  /*6e10*/  PLOP3.LUT P2, PT, PT, PT, UP1, 0x80, 0x8 ;  /* 0x000000000008781c */ /* 0x000fe40003f4f018 */
[----:B------:R-:W-:Y:S02]  /*6e20*/  SEL R0, RZ, 0xffffffff, P4 ;  /* 0xffffffffff007807 */ /* 0x000fe40002000000 */
[----:B------:R-:W-:Y:S07]  /*6e30*/  P2R R102, PR, RZ, 0x40 ;  /* 0x00000040ff667803 */ /* 0x000fee0000000000 */
[----:B------:R-:W-:Y:S02]  /*6e40*/  @P6 SHF.L.U32 R2, R92, 0x1f, RZ ;  /* 0x0000001f5c026819 */ /* 0x000fe400000006ff */
[----:B------:R-:W-:Y:S02]  /*6e50*/  @P2 SEL R0, R3, R0, !P3 ;  /* 0x0000000003002207 */ /* 0x000fe40005800000 */
[----:B------:R-:W1:Y:S02]  /*6e60*/  @P6 SYNCS.PHASECHK.TRANS64.TRYWAIT P1, [R5+URZ+0x100], R2 ;  /* 0x00010002050065a7 */ /* 0x000e6400080211ff */
[----:B------:R-:W-:Y:S04]  /*6e70*/  LOP3.LUT R0, R0, 0x1, RZ, 0xc0, !PT ;  /* 0x0000000100007812 */ /* 0x000fe800078ec0ff */
[----:B------:R-:W-:Y:S04]  /*6e80*/  ISETP.NE.U32.AND P5, PT, R0, 0x1, PT ;  /* 0x000000010000780c */ /* 0x000fe80003fa5070 */
[----:B------:R-:W-:Y:S01]  /*6e90*/  P2R R100, PR, RZ, 0x20 ;  /* 0x00000020ff647803 */ /* 0x000fe20000000000 */
[----:B------:R2:W4:Y:S01]  /*6ea0*/  SYNCS.PHASECHK.TRANS64.TRYWAIT P0, [R90+URZ+0x170], R7 ;  /* 0x000170075a0075a7 */ /* 0x00052200080011ff */
[----:B-1----:R-:W-:Y:S01]  /*6eb0*/  @P6 SEL R71, RZ, 0x1, !P1 ;  /* 0x00000001ff476807 */ /* 0x002fe20004800000 */
[----:B--2---:R-:W-:Y:S06]  /*6ec0*/  @!P6 BRA `(.L_x_122) ;  /* 0x000000000094e947 */ /* 0x004fec0003800000 */
[----:B------:R-:W-:Y:S01]  /*6ed0*/  @P5 IMAD R4, R93, 0x1000, R84 ;  /* 0x000010005d045824 */ /* 0x000fe200078e0254 */
[----:B------:R-:W-:Y:S01]  /*6ee0*/  LOP3.LUT P6, RZ, R85, 0x80, RZ, 0xc0, !PT ;  /* 0x0000008055ff7812 */ /* 0x000fe200078cc0ff */
[----:B------:R-:W1:Y:S01]  /*6ef0*/  S2R R0, SR_CgaCtaId ;  /* 0x0000000000007919 */ /* 0x000e620000008800 */
[----:B------:R-:W-:Y:S01]  /*6f00*/  ISETP.NE.AND P2, PT, R71, RZ, PT ;  /* 0x000000ff4700720c */ /* 0x000fe20003f45270 */
[----:B------:R-:W-:Y:S01]  /*6f10*/  @P5 VIADD R3, R4, UR43 ;  /* 0x0000002b04035c36 */ /* 0x000fe20008000000 */
[----:B------:R-:W-:Y:S01]  /*6f20*/  PLOP3.LUT P1, PT, PT, PT, PT, 0x8, 0x80 ;  /* 0x000000000080781c */ /* 0x000fe20003f2e170 */
[----:B------:R-:W-:Y:S01]  /*6f30*/  BSSY B0, `(.L_x_123) ;  /* 0x000000d000007945 */ /* 0x000fe20003800000 */
[----:B------:R-:W-:Y:S01]  /*6f40*/  @P5 PLOP3.LUT P1, PT, P6, PT, PT, 0x80, 0x8 ;  /* 0x000000000008581c */ /* 0x000fe2000372f070 */
[C---:B------:R-:W-:Y:S01]  /*6f50*/  @P5 VIADD R2, R3.reuse, 0x300 ;  /* 0x0000030003025836 */ /* 0x040fe20000000000 */
[----:B------:R-:W-:Y:S01]  /*6f60*/  CS2R R74, SRZ ;  /* 0x00000000004a7805 */ /* 0x000fe2000001ff00 */
[----:B------:R-:W-:Y:S01]  /*6f70*/  @P5 VIADD R3, R3, 0x310 ;  /* 0x0000031003035836 */ /* 0x000fe20000000000 */
[----:B------:R-:W-:Y:S02]  /*6f80*/  CS2R R72, SRZ ;  /* 0x0000000000487805 */ /* 0x000fe4000001ff00 */
[----:B------:R-:W-:Y:S02]  /*6f90*/  CS2R R78, SRZ ;  /* 0x00000000004e7805 */ /* 0x000fe4000001ff00 */
[----:B------:R-:W-:Y:S05]  /*6fa0*/  CS2R R76, SRZ ;  /* 0x00000000004c7805 */ /* 0x000fea000001ff00 */
[----:B------:R-:W-:Y:S01]  /*6fb0*/  @P1 VIADD R3, R2, 0xfffffff0 ;  /* 0xfffffff002031836 */ /* 0x000fe20000000000 */
[----:B------:R-:W-:Y:S06]  /*6fc0*/  @P2 BRA `(.L_x_124) ;  /* 0x00000000000c2947 */ /* 0x000fec0003800000 */
[----:B------:R-:W-:Y:S04]  /*6fd0*/  SHF.L.U32 R2, R92, 0x1f, RZ ;  /* 0x0000001f5c027819 */ /* 0x000fe800000006ff */
[----:B------:R-:W2:Y:S02]  /*6fe0*/  SYNCS.PHASECHK.TRANS64.TRYWAIT P1, [R5+URZ+0x100], R2 ;  /* 0x00010002050075a7 */ /* 0x000ea400080211ff */
[----:B--2---:R-:W-:Y:S05]  /*6ff0*/  @!P1 BRA `(.L_x_125) ;  /* 0x0000004400b09947 */ /* 0x004fea0003800000 */
.L_x_124:
[----:B------:R-:W-:Y:S05]  /*7000*/  BSYNC B0 ;  /* 0x0000000000007941 */ /* 0x000fea0003800000 */
.L_x_123:
[----:B------:R-:W-:Y:S01]  /*7010*/  ISETP.NE.AND P1, PT, R100, RZ, PT ;  /* 0x000000ff6400720c */ /* 0x000fe20003f25270 */
[----:B--2---:R-:W-:Y:S02]  /*7020*/  VIADD R5, R5, 0x120 ;  /* 0x0000012005057836 */ /* 0x004fe40000000000 */
[----:B------:R-:W-:Y:S03]  /*7030*/  VIADD R93, R93, 0x1 ;  /* 0x000000015d5d7836 */ /* 0x000fe60000000000 */
[----:B-1----:R-:W-:Y:S07]  /*7040*/  PRMT R0, R0, 0x654, R5 ;  /* 0x0000065400007816 */ /* 0x002fee0000000005 */
[----:B------:R1:W2:Y:S04]  /*7050*/  @P1 LDS.128 R72, [R4+UR43+0x300] ;  /* 0x0003002b04481984 */ /* 0x0002a80008000c00 */
[----:B------:R1:W1:Y:S01]  /*7060*/  @P1 LDS.128 R76, [R3] ;  /* 0x00000000034c1984 */ /* 0x0002620000000c00 */
[C---:B------:R-:W-:Y:S01]  /*7070*/  ISETP.NE.AND P1, PT, R93.reuse, 0x4, PT ;  /* 0x000000045d00780c */ /* 0x040fe20003f25270 */
[----:B------:R-:W-:Y:S01]  /*7080*/  @!PT LDS RZ, [RZ] ;  /* 0x00000000fffff984 */ /* 0x000fe20000000800 */
[----:B------:R-:W-:Y:S01]  /*7090*/  @!PT LDS RZ, [RZ] ;  /* 0x00000000fffff984 */ /* 0x000fe20000000800 */
[----:B------:R-:W-:Y:S01]  /*70a0*/  @!PT LDS RZ, [RZ] ;  /* 0x00000000fffff984 */ /* 0x000fe20000000800 */
[----:B------:R-:W-:Y:S01]  /*70b0*/  @!PT LDS RZ, [RZ] ;  /* 0x00000000fffff984 */ /* 0x000fe20000000800 */
[----:B------:R5:W-:Y:S06]  /*70c0*/  MEMBAR.ALL.CTA ;  /* 0x0000000000007992 */ /* 0x000bec0000008000 */
[----:B-----5:R-:W5:Y:S01]  /*70d0*/  FENCE.VIEW.ASYNC.S ;  /* 0x00000000000073c6 */ /* 0x020f620000000000 */
[----:B------:R-:W-:Y:S02]  /*70e0*/  SEL R5, RZ, 0x1, P1 ;  /* 0x00000001ff057807 */ /* 0x000fe40000800000 */
[----:B------:R-:W-:Y:S02]  /*70f0*/  SEL R93, R93, RZ, P1 ;  /* 0x000000ff5d5d7207 */ /* 0x000fe40000800000 */
[----:B------:R-:W-:Y:S01]  /*7100*/  LOP3.LUT R92, R92, R5, RZ, 0x3c, !PT ;  /* 0x000000055c5c7212 */ /* 0x000fe200078e3cff */
[----:B-----5:R1:W-:Y:S06]  /*7110*/  SYNCS.ARRIVE.TRANS64.RED.A1T0 RZ, [R0+URZ], RZ ;  /* 0x000000ff00ff79a7 */ /* 0x0203ec00081004ff */
.L_x_122:
[----:B------:R-:W-:Y:S05]  /*7120*/  BSYNC B1 ;  /* 0x0000000000017941 */ /* 0x000fea0003800000 */
.L_x_121:
[----:B-1----:R-:W-:Y:S04]  /*7130*/  SHF.R.U32.HI R0, RZ, 0x15, R39 ;  /* 0x00000015ff007819 */ /* 0x002fe80000011627 */
[----:B------:R-:W-:Y:S01]  /*7140*/  LOP3.LUT P1, RZ, R0, 0x3, R87, 0x48, !PT ;  /* 0x0000000300ff7812 */ /* 0x000fe20007824857 */
[----:B------:R-:W-:Y:S01]  /*7150*/  @!UPT UIADD3 URZ, UPT, UPT, URZ, URZ, URZ ;  /* 0x000000fffffff290 */ /* 0x000fe2000fffe0ff */
[----:B----4-:R-:W-:Y:S11]  /*7160*/  @P0 BRA `(.L_x_126) ;  /* 0x0000000000080947 */ /* 0x010ff60003800000 */
[----:B------:R-:W1:Y:S02]  /*7170*/  SYNCS.PHASECHK.TRANS64.TRYWAIT P0, [R90+URZ+0x170], R7 ;  /* 0x000170075a0075a7 */ /* 0x000e6400080011ff */
[----:B-1----:R-:W-:Y:S05]  /*7180*/  @!P0 BRA `(.L_x_127) ;  /* 0x0000004400608947 */ /* 0x002fea0003800000 */
.L_x_126:
[----:B------:R-:W-:Y:S05]  /*7190*/  @!P1 BRA `(.L_x_128) ;  /* 0x0000000000409947 */ /* 0x000fea0003800000 */
[----:B------:R-:W4:Y:S01]  /*71a0*/  LDCU.64 UR8, c[0x4][0x78] ;  /* 0x01000f00ff0877ac */ /* 0x000f220008000a00 */
[----:B------:R-:W-:Y:S01]  /*71b0*/  MOV R3, 0x0 ;  /* 0x0000000000037802 */ /* 0x000fe20000000f00 */
[----:B------:R-:W-:Y:S02]  /*71c0*/  HFMA2 R12, -RZ, RZ, 0, 5.9604644775390625e-08 ;  /* 0x00000001ff0c7431 */ /* 0x000fe400000001ff */
[----:B------:R-:W-:Y:S02]  /*71d0*/  IMAD.MOV.U32 R8, RZ, RZ, 0x192 ;  /* 0x00000192ff087424 */ /* 0x000fe400078e00ff */
[----:B------:R-:W-:Y:S01]  /*71e0*/  IMAD.MOV.U32 R13, RZ, RZ, RZ ;  /* 0x000000ffff0d7224 */ /* 0x000fe200078e00ff */
[----:B------:R-:W1:Y:S01]  /*71f0*/  LDCU.64 UR6, c[0x4][0x80] ;  /* 0x01001000ff0677ac */ /* 0x000e620008000a00 */
[----:B------:R-:W2:Y:S01]  /*7200*/  LDC.64 R2, c[0x4][R3] ;  /* 0x0100000003027b82 */ /* 0x000ea20000000a00 */
[----:B------:R-:W5:Y:S01]  /*7210*/  LDCU.64 UR4, c[0x4][0x18] ;  /* 0x01000300ff0477ac */ /* 0x000f620008000a00 */
[----:B----4-:R-:W-:Y:S01]  /*7220*/  MOV R5, UR9 ;  /* 0x0000000900057c02 */ /* 0x010fe20008000f00 */
[----:B------:R-:W-:Y:S01]  /*7230*/  IMAD.U32 R4, RZ, RZ, UR8 ;  /* 0x00000008ff047e24 */ /* 0x000fe2000f8e00ff */
[----:B-1----:R-:W-:Y:S01]  /*7240*/  MOV R7, UR7 ;  /* 0x0000000700077c02 */ /* 0x002fe20008000f00 */
[----:B------:R-:W-:Y:S01]  /*7250*/  IMAD.U32 R6, RZ, RZ, UR6 ;  /* 0x00000006ff067e24 */ /* 0x000fe2000f8e00ff */
[----:B-----5:R-:W-:Y:S01]  /*7260*/  MOV R11, UR5 ;  /* 0x00000005000b7c02 */ /* 0x020fe20008000f00 */
[----:B------:R-:W-:Y:S02]  /*7270*/  IMAD.U32 R10, RZ, RZ, UR4 ;  /* 0x00000004ff0a7e24 */ /* 0x000fe4000f8e00ff */
[----:B------:R-:W-:Y:S07]  /*7280*/  LEPC R20, `(.L_x_128) ;  /* 0x000000001014794e */ /* 0x000fee0000000000 */
[----:B--23--:R-:W-:Y:S05]  /*7290*/  CALL.ABS.NOINC R2 ;  /* 0x0000000002007343 */ /* 0x00cfea0003c00000 */
.L_x_128:
[-C--:B--2---:R-:W-:Y:S01]  /*72a0*/  F2FP.F16.E4M3.UNPACK_B R42, R72.reuse ;  /* 0x00000048ff2a723e */ /* 0x084fe200020006ff */
[----:B------:R-:W-:Y:S05]  /*72b0*/  WARPSYNC.ALL ;  /* 0x0000000000007948 */ /* 0x000fea0003800000 */
[----:B------:R-:W-:Y:S01]  /*72c0*/  R2UR UR4, R39 ;  /* 0x00000000270472ca */ /* 0x000fe200000e0000 */
[--C-:B------:R-:W-:Y:S01]  /*72d0*/  HADD2.F32 R40, -RZ, R42.reuse.H0_H0 ;  /* 0x2000002aff287230 */ /* 0x100fe20000004100 */
[----:B------:R-:W-:Y:S01]  /*72e0*/  F2FP.F16.E4M3.UNPACK_B R43, R72.H1 ;  /* 0x00000048ff2b723e */ /* 0x000fe200030006ff */
[----:B------:R-:W-:Y:S01]  /*72f0*/  HADD2.F32 R42, -RZ, R42.H1_H1 ;  /* 0x3000002aff2a7230 */ /* 0x000fe20000004100 */
[-C--:B------:R-:W-:Y:S01]  /*7300*/  F2FP.F16.E4M3.UNPACK_B R45, R73.reuse ;  /* 0x00000049ff2d723e */ /* 0x080fe200020006ff */
[----:B------:R-:W-:Y:S01]  /*7310*/  BSSY.RECONVERGENT B0, `(.L_x_129) ;  /* 0x000009e000007945 */ /* 0x000fe20003800200 */
[----:B------:R-:W-:Y:S01]  /*7320*/  F2FP.F16.E4M3.UNPACK_B R47, R73.H1 ;  /* 0x00000049ff2f723e */ /* 0x000fe200030006ff */
[--C-:B------:R-:W-:Y:S01]  /*7330*/  HADD2.F32 R44, -RZ, R43.reuse.H0_H0 ;  /* 0x2000002bff2c7230 */ /* 0x100fe20000004100 */
[-C--:B------:R-:W-:Y:S01]  /*7340*/  F2FP.F16.E4M3.UNPACK_B R49, R74.reuse ;  /* 0x0000004aff31723e */ /* 0x080fe200020006ff */
[----:B------:R-:W-:Y:S01]  /*7350*/  HADD2.F32 R46, -RZ, R43.H1_H1 ;  /* 0x3000002bff2e7230 */ /* 0x000fe20000004100 */
[----:B------:R-:W-:Y:S01]  /*7360*/  F2FP.F16.E4M3.UNPACK_B R51, R74.H1 ;  /* 0x0000004aff33723e */ /* 0x000fe200030006ff */
[--C-:B------:R-:W-:Y:S01]  /*7370*/  HADD2.F32 R43, -RZ, R45.reuse.H0_H0 ;  /* 0x2000002dff2b7230 */ /* 0x100fe20000004100 */
[-C--:B------:R-:W-:Y:S01]  /*7380*/  F2FP.F16.E4M3.UNPACK_B R53, R75.reuse ;  /* 0x0000004bff35723e */ /* 0x080fe200020006ff */
[----:B-1----:R-:W3:Y:S01]  /*7390*/  LDTM.x32 R4, tmem[UR4] ;  /* 0x00000004000479ee */ /* 0x002ee200082c0000 */
[----:B------:R-:W-:Y:S01]  /*73a0*/  F2FP.F16.E4M3.UNPACK_B R55, R75.H1 ;  /* 0x0000004bff37723e */ /* 0x000fe200030006ff */
[----:B------:R-:W-:Y:S01]  /*73b0*/  HADD2.F32 R48, -RZ, R45.H1_H1 ;  /* 0x3000002dff307230 */ /* 0x000fe20000004100 */
[-C--:B------:R-:W-:Y:S01]  /*73c0*/  F2FP.F16.E4M3.UNPACK_B R57, R76.reuse ;  /* 0x0000004cff39723e */ /* 0x080fe200020006ff */
[----:B------:R-:W-:Y:S01]  /*73d0*/  HADD2.F32 R52, -RZ, R49.H1_H1 ;  /* 0x30000031ff347230 */ /* 0x000fe20000004100 */
[----:B------:R-:W-:Y:S01]  /*73e0*/  IADD3 R112, PT, PT, R84, UR43, RZ ;  /* 0x0000002b54707c10 */ /* 0x000fe2000fffe0ff */
[----:B------:R-:W-:Y:S01]  /*73f0*/  HADD2.F32 R56, -RZ, R53.H1_H1 ;  /* 0x30000035ff387230 */ /* 0x000fe20000004100 */
[----:B------:R-:W-:Y:S01]  /*7400*/  MOV R101, 0x10 ;  /* 0x0000001000657802 */ /* 0x000fe20000000f00 */
[----:B------:R-:W-:Y:S01]  /*7410*/  HADD2.F32 R60, -RZ, R57.H1_H1 ;  /* 0x30000039ff3c7230 */ /* 0x000fe20000004100 */
[----:B------:R-:W-:Y:S01]  /*7420*/  LOP3.LUT P5, RZ, R85, 0x80, RZ, 0xc0, !PT ;  /* 0x0000008055ff7812 */ /* 0x000fe200078ac0ff */
[--C-:B------:R-:W-:Y:S01]  /*7430*/  HADD2.F32 R45, -RZ, R47.reuse.H0_H0 ;  /* 0x2000002fff2d7230 */ /* 0x100fe20000004100 */
[----:B------:R-:W-:Y:S01]  /*7440*/  F2FP.F16.E4M3.UNPACK_B R59, R76.H1 ;  /* 0x0000004cff3b723e */ /* 0x000fe200030006ff */
[----:B------:R-:W-:Y:S01]  /*7450*/  HADD2.F32 R50, -RZ, R47.H1_H1 ;  /* 0x3000002fff327230 */ /* 0x000fe20000004100 */
[----:B------:R-:W-:Y:S01]  /*7460*/  SEL R101, R101, 0xfffffff0, !P5 ;  /* 0xfffffff065657807 */ /* 0x000fe20006800000 */
[----:B------:R-:W-:Y:S01]  /*7470*/  HADD2.F32 R47, -RZ, R49.H0_H0 ;  /* 0x20000031ff2f7230 */ /* 0x000fe20000004100 */
[-C--:B------:R-:W-:Y:S01]  /*7480*/  F2FP.F16.E4M3.UNPACK_B R61, R77.reuse ;  /* 0x0000004dff3d723e */ /* 0x080fe200020006ff */
[--C-:B------:R-:W-:Y:S01]  /*7490*/  HADD2.F32 R49, -RZ, R51.reuse.H0_H0 ;  /* 0x20000033ff317230 */ /* 0x100fe20000004100 */
[----:B------:R-:W-:Y:S01]  /*74a0*/  F2FP.F16.E4M3.UNPACK_B R63, R77.H1 ;  /* 0x0000004dff3f723e */ /* 0x000fe200030006ff */
[----:B------:R-:W-:Y:S01]  /*74b0*/  HADD2.F32 R54, -RZ, R51.H1_H1 ;  /* 0x30000033ff367230 */ /* 0x000fe20000004100 */
[-C--:B------:R-:W-:Y:S01]  /*74c0*/  F2FP.F16.E4M3.UNPACK_B R65, R78.reuse ;  /* 0x0000004eff41723e */ /* 0x080fe200020006ff */
[----:B------:R-:W-:Y:S01]  /*74d0*/  HADD2.F32 R51, -RZ, R53.H0_H0 ;  /* 0x20000035ff337230 */ /* 0x000fe20000004100 */
[----:B------:R-:W-:Y:S01]  /*74e0*/  F2FP.F16.E4M3.UNPACK_B R67, R78.H1 ;  /* 0x0000004eff43723e */ /* 0x000fe200030006ff */
[----:B------:R-:W-:Y:S01]  /*74f0*/  HADD2.F32 R64, -RZ, R61.H1_H1 ;  /* 0x3000003dff407230 */ /* 0x000fe20000004100 */
[----:B------:R-:W-:Y:S01]  /*7500*/  ISETP.NE.AND P0, PT, R97, RZ, PT ;  /* 0x000000ff6100720c */ /* 0x000fe20003f05270 */
[C---:B---3--:R-:W-:Y:S01]  /*7510*/  FMUL R0, R38.reuse, R4 ;  /* 0x0000000426007220 */ /* 0x048fe20000400000 */
[C---:B------:R-:W-:Y:S01]  /*7520*/  FMUL R2, R38.reuse, R5 ;  /* 0x0000000526027220 */ /* 0x040fe20000400000 */
[C---:B------:R-:W-:Y:S01]  /*7530*/  FMUL R4, R38.reuse, R8 ;  /* 0x0000000826047220 */ /* 0x040fe20000400000 */
[C---:B------:R-:W-:Y:S01]  /*7540*/  FMUL R5, R38.reuse, R9 ;  /* 0x0000000926057220 */ /* 0x040fe20000400000 */
[C---:B------:R-:W-:Y:S01]  /*7550*/  FFMA R0, R41.reuse, R40, R0 ;  /* 0x0000002829007223 */ /* 0x040fe20000000000 */
[C---:B------:R-:W-:Y:S01]  /*7560*/  FFMA R2, R41.reuse, R42, R2 ;  /* 0x0000002a29027223 */ /* 0x040fe20000000002 */
[C---:B------:R-:W-:Y:S01]  /*7570*/  FMUL R8, R38.reuse, R12 ;  /* 0x0000000c26087220 */ /* 0x040fe20000400000 */
[C---:B------:R-:W-:Y:S01]  /*7580*/  FMUL R9, R38.reuse, R13 ;  /* 0x0000000d26097220 */ /* 0x040fe20000400000 */
[C---:B------:R-:W-:Y:S01]  /*7590*/  FMUL R12, R38.reuse, R16 ;  /* 0x00000010260c7220 */ /* 0x040fe20000400000 */
[C---:B------:R-:W-:Y:S01]  /*75a0*/  FMUL R13, R38.reuse, R17 ;  /* 0x00000011260d7220 */ /* 0x040fe20000400000 */
[C---:B------:R-:W-:Y:S01]  /*75b0*/  FMUL R16, R38.reuse, R20 ;  /* 0x0000001426107220 */ /* 0x040fe20000400000 */
[C---:B------:R-:W-:Y:S01]  /*75c0*/  FMUL R17, R38.reuse, R21 ;  /* 0x0000001526117220 */ /* 0x040fe20000400000 */
[C---:B------:R-:W-:Y:S01]  /*75d0*/  FMUL R20, R38.reuse, R24 ;  /* 0x0000001826147220 */ /* 0x040fe20000400000 */
[C---:B------:R-:W-:Y:S01]  /*75e0*/  FMUL R21, R38.reuse, R25 ;  /* 0x0000001926157220 */ /* 0x040fe20000400000 */
[----:B------:R-:W-:Y:S02]  /*75f0*/  HADD2.F32 R68, -RZ, R65.H1_H1 ;  /* 0x30000041ff447230 */ /* 0x000fe40000004100 */
[C---:B------:R-:W-:Y:S01]  /*7600*/  FMUL R24, R38.reuse, R28 ;  /* 0x0000001c26187220 */ /* 0x040fe20000400000 */
[C---:B------:R-:W-:Y:S01]  /*7610*/  FMUL R25, R38.reuse, R29 ;  /* 0x0000001d26197220 */ /* 0x040fe20000400000 */
[C---:B------:R-:W-:Y:S01]  /*7620*/  FMUL R28, R38.reuse, R32 ;  /* 0x00000020261c7220 */ /* 0x040fe20000400000 */
[C---:B------:R-:W-:Y:S01]  /*7630*/  FMUL R29, R38.reuse, R33 ;  /* 0x00000021261d7220 */ /* 0x040fe20000400000 */
[C---:B------:R-:W-:Y:S01]  /*7640*/  FMUL R3, R38.reuse, R6 ;  /* 0x0000000626037220 */ /* 0x040fe20000400000 */
[C---:B------:R-:W-:Y:S01]  /*7650*/  FMUL R7, R38.reuse, R7 ;  /* 0x0000000726077220 */ /* 0x040fe20000400000 */
[----:B------:R-:W-:Y:S01]  /*7660*/  FMUL R6, R38, R10 ;  /* 0x0000000a26067220 */ /* 0x000fe20000400000 */
[-C--:B------:R-:W-:Y:S01]  /*7670*/  F2FP.F16.E4M3.UNPACK_B R40, R79.reuse ;  /* 0x0000004fff28723e */ /* 0x080fe200020006ff */
[C---:B------:R-:W-:Y:S01]  /*7680*/  FFMA R3, R41.reuse, R44, R3 ;  /* 0x0000002c29037223 */ /* 0x040fe20000000003 */
[C---:B------:R-:W-:Y:S01]  /*7690*/  FFMA R7, R41.reuse, R46, R7 ;  /* 0x0000002e29077223 */ /* 0x040fe20000000007 */
[----:B------:R-:W-:Y:S01]  /*76a0*/  F2FP.F16.E4M3.UNPACK_B R42, R79.H1 ;  /* 0x0000004fff2a723e */ /* 0x000fe200030006ff */
[C---:B------:R-:W-:Y:S01]  /*76b0*/  FFMA R4, R41.reuse, R43, R4 ;  /* 0x0000002b29047223 */ /* 0x040fe20000000004 */
[C---:B------:R-:W-:Y:S01]  /*76c0*/  FFMA R5, R41.reuse, R48, R5 ;  /* 0x0000003029057223 */ /* 0x040fe20000000005 */
[----:B------:R-:W-:Y:S01]  /*76d0*/  ISETP.NE.AND P6, PT, R102, RZ, PT ;  /* 0x000000ff6600720c */ /* 0x000fe20003fc5270 */
[----:B------:R-:W-:Y:S01]  /*76e0*/  FFMA R6, R41, R45, R6 ;  /* 0x0000002d29067223 */ /* 0x000fe20000000006 */
[----:B------:R-:W-:Y:S01]  /*76f0*/  F2FP.SATFINITE.E4M3.F32.PACK_AB_MERGE_C R99, R7, R3, RZ ;  /* 0x000000030763723e */ /* 0x000fe200048070ff */
[C---:B------:R-:W-:Y:S01]  /*7700*/  FMUL R11, R38.reuse, R11 ;  /* 0x0000000b260b7220 */ /* 0x040fe20000400000 */
[C---:B------:R-:W-:Y:S01]  /*7710*/  FMUL R10, R38.reuse, R14 ;  /* 0x0000000e260a7220 */ /* 0x040fe20000400000 */
[----:B------:R-:W-:Y:S01]  /*7720*/  FMUL R15, R38, R15 ;  /* 0x0000000f260f7220 */ /* 0x000fe20000400000 */
[----:B------:R-:W-:Y:S01]  /*7730*/  F2FP.SATFINITE.E4M3.F32.PACK_AB_MERGE_C R104, R2, R0, R99 ;  /* 0x000000000268723e */ /* 0x000fe20004807063 */
[C---:B------:R-:W-:Y:S01]  /*7740*/  FFMA R11, R41.reuse, R50, R11 ;  /* 0x00000032290b7223 */ /* 0x040fe2000000000b */
[----:B------:R-:W-:Y:S01]  /*7750*/  IADD3 R99, PT, PT, R112, R101, RZ ;  /* 0x0000006570637210 */ /* 0x000fe20007ffe0ff */
[C---:B------:R-:W-:Y:S01]  /*7760*/  FFMA R8, R41.reuse, R47, R8 ;  /* 0x0000002f29087223 */ /* 0x040fe20000000008 */
[----:B------:R-:W-:Y:S01]  /*7770*/  FFMA R9, R41, R52, R9 ;  /* 0x0000003429097223 */ /* 0x000fe20000000009 */
[--C-:B------:R-:W-:Y:S01]  /*7780*/  HADD2.F32 R53, -RZ, R55.reuse.H0_H0 ;  /* 0x20000037ff357230 */ /* 0x100fe20000004100 */
[----:B------:R-:W-:Y:S01]  /*7790*/  F2FP.SATFINITE.E4M3.F32.PACK_AB_MERGE_C R105, R11, R6, RZ ;  /* 0x000000060b69723e */ /* 0x000fe200048070ff */
[C---:B------:R-:W-:Y:S01]  /*77a0*/  FFMA R10, R41.reuse, R49, R10 ;  /* 0x00000031290a7223 */ /* 0x040fe2000000000a */
[C---:B------:R-:W-:Y:S01]  /*77b0*/  FFMA R15, R41.reuse, R54, R15 ;  /* 0x00000036290f7223 */ /* 0x040fe2000000000f */
[----:B------:R-:W-:Y:S01]  /*77c0*/  FFMA R12, R41, R51, R12 ;  /* 0x00000033290c7223 */ /* 0x000fe2000000000c */
[----:B------:R-:W-:Y:S01]  /*77d0*/  F2FP.SATFINITE.E4M3.F32.PACK_AB_MERGE_C R105, R5, R4, R105 ;  /* 0x000000040569723e */ /* 0x000fe20004807069 */
[----:B------:R-:W-:Y:S01]  /*77e0*/  FFMA R13, R41, R56, R13 ;  /* 0x00000038290d7223 */ /* 0x000fe2000000000d */
[----:B------:R-:W-:Y:S01]  /*77f0*/  HADD2.F32 R58, -RZ, R55.H1_H1 ;  /* 0x30000037ff3a7230 */ /* 0x000fe20000004100 */
[----:B------:R-:W-:Y:S01]  /*7800*/  F2FP.SATFINITE.E4M3.F32.PACK_AB_MERGE_C R106, R15, R10, RZ ;  /* 0x0000000a0f6a723e */ /* 0x000fe200048070ff */
[----:B------:R-:W-:Y:S02]  /*7810*/  HADD2.F32 R55, -RZ, R57.H0_H0 ;  /* 0x20000039ff377230 */ /* 0x000fe40000004100 */
[C---:B------:R-:W-:Y:S01]  /*7820*/  FMUL R14, R38.reuse, R18 ;  /* 0x00000012260e7220 */ /* 0x040fe20000400000 */
[C---:B------:R-:W-:Y:S01]  /*7830*/  FMUL R19, R38.reuse, R19 ;  /* 0x0000001326137220 */ /* 0x040fe20000400000 */
[--C-:B------:R-:W-:Y:S02]  /*7840*/  HADD2.F32 R57, -RZ, R59.reuse.H0_H0 ;  /* 0x2000003bff397230 */ /* 0x100fe40000004100 */
[C---:B------:R-:W-:Y:S01]  /*7850*/  FMUL R18, R38.reuse, R22 ;  /* 0x0000001626127220 */ /* 0x040fe20000400000 */
[C---:B------:R-:W-:Y:S01]  /*7860*/  FFMA R14, R41.reuse, R53, R14 ;  /* 0x00000035290e7223 */ /* 0x040fe2000000000e */
[----:B------:R-:W-:Y:S02]  /*7870*/  HADD2.F32 R62, -RZ, R59.H1_H1 ;  /* 0x3000003bff3e7230 */ /* 0x000fe40000004100 */
[C---:B------:R-:W-:Y:S01]  /*7880*/  FFMA R19, R41.reuse, R58, R19 ;  /* 0x0000003a29137223 */ /* 0x040fe20000000013 */
[----:B------:R-:W-:Y:S02]  /*7890*/  HADD2.F32 R59, -RZ, R61.H0_H0 ;  /* 0x2000003dff3b7230 */ /* 0x000fe40000004100 */
[C---:B------:R-:W-:Y:S01]  /*78a0*/  FMUL R23, R38.reuse, R23 ;  /* 0x0000001726177220 */ /* 0x040fe20000400000 */
[C---:B------:R-:W-:Y:S01]  /*78b0*/  FFMA R16, R41.reuse, R55, R16 ;  /* 0x0000003729107223 */ /* 0x040fe20000000010 */
[C---:B------:R-:W-:Y:S01]  /*78c0*/  FFMA R17, R41.reuse, R60, R17 ;  /* 0x0000003c29117223 */ /* 0x040fe20000000011 */
[--C-:B------:R-:W-:Y:S02]  /*78d0*/  HADD2.F32 R61, -RZ, R63.reuse.H0_H0 ;  /* 0x2000003fff3d7230 */ /* 0x100fe40000004100 */
[C---:B------:R-:W-:Y:S01]  /*78e0*/  FFMA R18, R41.reuse, R57, R18 ;  /* 0x0000003929127223 */ /* 0x040fe20000000012 */
[----:B------:R-:W-:Y:S02]  /*78f0*/  HADD2.F32 R66, -RZ, R63.H1_H1 ;  /* 0x3000003fff427230 */ /* 0x000fe40000004100 */
[C---:B------:R-:W-:Y:S01]  /*7900*/  FMUL R22, R38.reuse, R26 ;  /* 0x0000001a26167220 */ /* 0x040fe20000400000 */
[----:B------:R-:W-:Y:S02]  /*7910*/  HADD2.F32 R63, -RZ, R65.H0_H0 ;  /* 0x20000041ff3f7230 */ /* 0x000fe40000004100 */
[C---:B------:R-:W-:Y:S01]  /*7920*/  FFMA R23, R41.reuse, R62, R23 ;  /* 0x0000003e29177223 */ /* 0x040fe20000000017 */
[C---:B------:R-:W-:Y:S01]  /*7930*/  FMUL R27, R38.reuse, R27 ;  /* 0x0000001b261b7220 */ /* 0x040fe20000400000 */
[C---:B------:R-:W-:Y:S01]  /*7940*/  FFMA R20, R41.reuse, R59, R20 ;  /* 0x0000003b29147223 */ /* 0x040fe20000000014 */
[C---:B------:R-:W-:Y:S01]  /*7950*/  FFMA R21, R41.reuse, R64, R21 ;  /* 0x0000004029157223 */ /* 0x040fe20000000015 */
[--C-:B------:R-:W-:Y:S02]  /*7960*/  HADD2.F32 R65, -RZ, R67.reuse.H0_H0 ;  /* 0x20000043ff417230 */ /* 0x100fe40000004100 */
[C---:B------:R-:W-:Y:S01]  /*7970*/  FFMA R22, R41.reuse, R61, R22 ;  /* 0x0000003d29167223 */ /* 0x040fe20000000016 */
[----:B------:R-:W-:Y:S02]  /*7980*/  HADD2.F32 R70, -RZ, R67.H1_H1 ;  /* 0x30000043ff467230 */ /* 0x000fe40000004100 */
[C---:B------:R-:W-:Y:S01]  /*7990*/  FMUL R26, R38.reuse, R30 ;  /* 0x0000001e261a7220 */ /* 0x040fe20000400000 */
[--C-:B------:R-:W-:Y:S02]  /*79a0*/  HADD2.F32 R67, -RZ, R40.reuse.H0_H0 ;  /* 0x20000028ff437230 */ /* 0x100fe40000004100 */
[C---:B------:R-:W-:Y:S01]  /*79b0*/  FFMA R27, R41.reuse, R66, R27 ;  /* 0x00000042291b7223 */ /* 0x040fe2000000001b */
[C---:B------:R-:W-:Y:S01]  /*79c0*/  FMUL R31, R38.reuse, R31 ;  /* 0x0000001f261f7220 */ /* 0x040fe20000400000 */
[C---:B------:R-:W-:Y:S01]  /*79d0*/  FFMA R24, R41.reuse, R63, R24 ;  /* 0x0000003f29187223 */ /* 0x040fe20000000018 */
[----:B------:R-:W-:Y:S02]  /*79e0*/  HADD2.F32 R40, -RZ, R40.H1_H1 ;  /* 0x30000028ff287230 */ /* 0x000fe40000004100 */
[C---:B------:R-:W-:Y:S01]  /*79f0*/  FFMA R25, R41.reuse, R68, R25 ;  /* 0x0000004429197223 */ /* 0x040fe20000000019 */
[--C-:B------:R-:W-:Y:S02]  /*7a00*/  HADD2.F32 R69, -RZ, R42.reuse.H0_H0 ;  /* 0x2000002aff457230 */ /* 0x100fe40000004100 */
[C---:B------:R-:W-:Y:S01]  /*7a10*/  FFMA R26, R41.reuse, R65, R26 ;  /* 0x00000041291a7223 */ /* 0x040fe2000000001a */
[----:B------:R-:W-:Y:S02]  /*7a20*/  HADD2.F32 R42, -RZ, R42.H1_H1 ;  /* 0x3000002aff2a7230 */ /* 0x000fe40000004100 */
[C---:B------:R-:W-:Y:S01]  /*7a30*/  FMUL R30, R38.reuse, R34 ;  /* 0x00000022261e7220 */ /* 0x040fe20000400000 */
[----:B------:R-:W-:Y:S01]  /*7a40*/  FFMA R31, R41, R70, R31 ;  /* 0x00000046291f7223 */ /* 0x000fe2000000001f */
[----:B------:R-:W-:Y:S01]  /*7a50*/  FMUL R35, R38, R35 ;  /* 0x0000002326237220 */ /* 0x000fe20000400000 */
[----:B------:R-:W-:Y:S01]  /*7a60*/  F2FP.SATFINITE.E4M3.F32.PACK_AB_MERGE_C R107, R19, R14, RZ ;  /* 0x0000000e136b723e */ /* 0x000fe200048070ff */
[C---:B------:R-:W-:Y:S01]  /*7a70*/  FFMA R28, R41.reuse, R67, R28 ;  /* 0x00000043291c7223 */ /* 0x040fe2000000001c */
[C---:B------:R-:W-:Y:S01]  /*7a80*/  FFMA R29, R41.reuse, R40, R29 ;  /* 0x00000028291d7223 */ /* 0x040fe2000000001d */
[C---:B------:R-:W-:Y:S01]  /*7a90*/  FFMA R30, R41.reuse, R69, R30 ;  /* 0x00000045291e7223 */ /* 0x040fe2000000001e */
[----:B------:R-:W-:Y:S01]  /*7aa0*/  FFMA R35, R41, R42, R35 ;  /* 0x0000002a29237223 */ /* 0x000fe20000000023 */
[----:B------:R-:W-:Y:S02]  /*7ab0*/  F2FP.SATFINITE.E4M3.F32.PACK_AB_MERGE_C R106, R9, R8, R106 ;  /* 0x00000008096a723e */ /* 0x000fe4000480706a */
[----:B------:R-:W-:Y:S02]  /*7ac0*/  F2FP.SATFINITE.E4M3.F32.PACK_AB_MERGE_C R107, R13, R12, R107 ;  /* 0x0000000c0d6b723e */ /* 0x000fe4000480706b */
[----:B------:R-:W-:Y:S02]  /*7ad0*/  F2FP.SATFINITE.E4M3.F32.PACK_AB_MERGE_C R108, R23, R18, RZ ;  /* 0x00000012176c723e */ /* 0x000fe400048070ff */
[----:B------:R-:W-:Y:S01]  /*7ae0*/  F2FP.SATFINITE.E4M3.F32.PACK_AB_MERGE_C R109, R27, R22, RZ ;  /* 0x000000161b6d723e */ /* 0x000fe200048070ff */
[----:B------:R1:W-:Y:S01]  /*7af0*/  STS.128 [R84+UR43+0x4300], R104 ;  /* 0x0043006854007988 */ /* 0x0003e20008000c2b */
[----:B------:R-:W-:Y:S02]  /*7b00*/  F2FP.SATFINITE.E4M3.F32.PACK_AB_MERGE_C R103, R31, R26, RZ ;  /* 0x0000001a1f67723e */ /* 0x000fe400048070ff */
[----:B------:R-:W-:Y:S02]  /*7b10*/  F2FP.SATFINITE.E4M3.F32.PACK_AB_MERGE_C R113, R35, R30, RZ ;  /* 0x0000001e2371723e */ /* 0x000fe400048070ff */
[----:B------:R-:W-:Y:S02]  /*7b20*/  F2FP.SATFINITE.E4M3.F32.PACK_AB_MERGE_C R108, R17, R16, R108 ;  /* 0x00000010116c723e */ /* 0x000fe4000480706c */
[----:B------:R-:W-:Y:S02]  /*7b30*/  F2FP.SATFINITE.E4M3.F32.PACK_AB_MERGE_C R109, R21, R20, R109 ;  /* 0x00000014156d723e */ /* 0x000fe4000480706d */
[----:B------:R-:W-:Y:S02]  /*7b40*/  F2FP.SATFINITE.E4M3.F32.PACK_AB_MERGE_C R110, R25, R24, R103 ;  /* 0x00000018196e723e */ /* 0x000fe40004807067 */
[----:B------:R-:W-:Y:S02]  /*7b50*/  F2FP.SATFINITE.E4M3.F32.PACK_AB_MERGE_C R111, R29, R28, R113 ;  /* 0x0000001c1d6f723e */ /* 0x000fe40004807071 */
[----:B------:R-:W-:Y:S02]  /*7b60*/  LEA R103, R93, UR43, 0x3 ;  /* 0x0000002b5d677c11 */ /* 0x000fe4000f8e18ff */
[----:B------:R-:W-:Y:S01]  /*7b70*/  @P6 SHF.L.U32 R112, R92, 0x1f, RZ ;  /* 0x0000001f5c706819 */ /* 0x000fe200000006ff */
[----:B------:R1:W-:Y:S01]  /*7b80*/  STS.128 [R99+0x4300], R108 ;  /* 0x0043006c63007388 */ /* 0x0003e20000000c00 */
[----:B------:R-:W-:Y:S01]  /*7b90*/  @!PT LDS RZ, [RZ] ;  /* 0x00000000fffff984 */ /* 0x000fe20000000800 */
[----:B------:R-:W-:Y:S01]  /*7ba0*/  @!PT LDS RZ, [RZ] ;  /* 0x00000000fffff984 */ /* 0x000fe20000000800 */
[----:B------:R-:W-:Y:S01]  /*7bb0*/  @!PT LDS RZ, [RZ] ;  /* 0x00000000fffff984 */ /* 0x000fe20000000800 */
[----:B------:R-:W-:Y:S01]  /*7bc0*/  @!PT LDS RZ, [RZ] ;  /* 0x00000000fffff984 */ /* 0x000fe20000000800 */
[----:B------:R2:W-:Y:S07]  /*7bd0*/  MEMBAR.ALL.CTA ;  /* 0x0000000000007992 */ /* 0x0005ee0000008000 */
[----:B--2---:R-:W2:Y:S02]  /*7be0*/  FENCE.VIEW.ASYNC.S ;  /* 0x00000000000073c6 */ /* 0x004ea40000000000 */
[----:B--2---:R-:W-:Y:S06]  /*7bf0*/  BAR.SYNC.DEFER_BLOCKING 0x1, 0x80 ;  /* 0x0042000000007b1d */ /* 0x004fec0000010000 */
[----:B------:R-:W-:Y:S05]  /*7c00*/  @P0 BRA `(.L_x_130) ;  /* 0x0000000000380947 */ /* 0x000fea0003800000 */
[----:B------:R-:W-:Y:S01]  /*7c10*/  UIADD3 UR4, UPT, UPT, UR43, 0x4300, URZ ;  /* 0x000043002b047890 */ /* 0x000fe2000fffe0ff */
[----:B------:R-:W-:Y:S01]  /*7c20*/  UMOV UR51, UR36 ;  /* 0x0000002400337c82 */ /* 0x000fe20008000000 */
[----:B------:R-:W-:Y:S02]  /*7c30*/  UIADD3 UR9, UPT, UPT, UR49, 0x80, URZ ;  /* 0x0000008031097890 */ /* 0x000fe4000fffe0ff */
[----:B------:R-:W-:Y:S02]  /*7c40*/  UIADD3 UR8, UPT, UPT, UR43, 0x4b00, URZ ;  /* 0x00004b002b087890 */ /* 0x000fe4000fffe0ff */
[----:B------:R-:W-:Y:S01]  /*7c50*/  MOV R96, UR4 ;  /* 0x0000000400607c02 */ /* 0x000fe20008000f00 */
[----:B------:R-:W-:Y:S01]  /*7c60*/  UIADD3 UR4, UP0, UPT, UR62, 0x680, URZ ;  /* 0x000006803e047890 */ /* 0x000fe2000ff1e0ff */
[----:B------:R-:W-:Y:S02]  /*7c70*/  UMOV UR10, UR50 ;  /* 0x00000032000a7c82 */ /* 0x000fe40008000000 */
[----:B------:R-:W-:Y:S01]  /*7c80*/  R2UR UR48, R96 ;  /* 0x00000000603072ca */ /* 0x000fe200000e0000 */
[----:B------:R-:W-:Y:S01]  /*7c90*/  UIADD3.X UR5, UPT, UPT, URZ, UR63, URZ, UP0, !UPT ;  /* 0x0000003fff057290 */ /* 0x000fe200087fe4ff */
[----:B------:R-:W-:Y:S11]  /*7ca0*/  UMOV UR11, UR36 ;  /* 0x00000024000b7c82 */ /* 0x000ff60008000000 */
[----:B------:R2:W-:Y:S01]  /*7cb0*/  UTMASTG.3D [UR48], [UR4] ;  /* 0x00000030040073b5 */ /* 0x0005e20008010000 */
[----:B------:R2:W-:Y:S01]  /*7cc0*/  UTMASTG.3D [UR8], [UR4] ;  /* 0x00000008040073b5 */ /* 0x0005e20008010000 */
[----:B------:R0:W-:Y:S01]  /*7cd0*/  UTMACMDFLUSH ;  /* 0x00000000000079b7 */ /* 0x0001e20000000000 */
[----:B--2---:R-:W-:Y:S04]  /*7ce0*/  DEPBAR.LE SB0, 0x1 ;  /* 0x000080400000791a */ /* 0x004fe80000000000 */
.L_x_130:
[----:B------:R-:W-:Y:S05]  /*7cf0*/  BSYNC.RECONVERGENT B0 ;  /* 0x0000000000007941 */ /* 0x000fea0003800200 */
.L_x_129:
[----:B------:R-:W-:Y:S06]  /*7d00*/  BAR.SYNC.DEFER_BLOCKING 0x1, 0x80 ;  /* 0x0042000000007b1d */ /* 0x000fec0000010000 */
[----:B------:R-:W2:Y:S01]  /*7d10*/  @P6 SYNCS.PHASECHK.TRANS64.TRYWAIT P0, [R103+URZ+0x100], R112 ;  /* 0x00010070670065a7 */ /* 0x000ea200080011ff */
[----:B------:R-:W-:Y:S01]  /*7d20*/  BSSY B1, `(.L_x_131) ;  /* 0x0000020000017945 */ /* 0x000fe20003800000 */
[----:B--2---:R-:W-:Y:S03]  /*7d30*/  @P6 SEL R71, RZ, 0x1, !P0 ;  /* 0x00000001ff476807 */ /* 0x004fe60004000000 */
[----:B------:R-:W-:Y:S05]  /*7d40*/  @!P6 BRA `(.L_x_132) ;  /* 0x000000000074e947 */ /* 0x000fea0003800000 */
[----:B------:R-:W-:Y:S01]  /*7d50*/  ISETP.NE.AND P1, PT, R100, RZ, PT ;  /* 0x000000ff6400720c */ /* 0x000fe20003f25270 */
[----:B------:R-:W2:Y:S01]  /*7d60*/  S2R R0, SR_CgaCtaId ;  /* 0x0000000000007919 */ /* 0x000ea20000008800 */
[----:B------:R-:W-:Y:S01]  /*7d70*/  ISETP.NE.AND P0, PT, R71, RZ, PT ;  /* 0x000000ff4700720c */ /* 0x000fe20003f05270 */
[----:B------:R-:W-:Y:S10]  /*7d80*/  BSSY B0, `(.L_x_133) ;  /* 0x0000008000007945 */ /* 0x000ff40003800000 */
[----:B------:R-:W-:Y:S05]  /*7d90*/  @P1 IMAD R2, R93, 0x1000, R84 ;  /* 0x000010005d021824 */ /* 0x000fea00078e0254 */
[----:B------:R-:W-:Y:S05]  /*7da0*/  @P1 IADD3 R4, PT, PT, R2, UR43, RZ ;  /* 0x0000002b02041c10 */ /* 0x000fea000fffe0ff */
[----:B------:R-:W-:Y:S01]  /*7db0*/  @P1 IMAD.IADD R3, R4, 0x1, R101 ;  /* 0x0000000104031824 */ /* 0x000fe200078e0265 */
[----:B------:R-:W-:Y:S06]  /*7dc0*/  @P0 BRA `(.L_x_134) ;  /* 0x00000000000c0947 */ /* 0x000fec0003800000 */
[----:B------:R-:W-:Y:S04]  /*7dd0*/  SHF.L.U32 R4, R92, 0x1f, RZ ;  /* 0x0000001f5c047819 */ /* 0x000fe800000006ff */
[----:B------:R-:W3:Y:S02]  /*7de0*/  SYNCS.PHASECHK.TRANS64.TRYWAIT P0, [R103+URZ+0x100], R4 ;  /* 0x00010004670075a7 */ /* 0x000ee400080011ff */
[----:B---3--:R-:W-:Y:S05]  /*7df0*/  @!P0 BRA `(.L_x_135) ;  /* 0x0000003800588947 */ /* 0x008fea0003800000 */
.L_x_134:
[----:B------:R-:W-:Y:S05]  /*7e00*/  BSYNC B0 ;  /* 0x0000000000007941 */ /* 0x000fea0003800000 */
.L_x_133:
[----:B------:R-:W-:Y:S01]  /*7e10*/  ISETP.NE.AND P0, PT, R100, RZ, PT ;  /* 0x000000ff6400720c */ /* 0x000fe20003f05270 */
[----:B---3--:R-:W-:Y:S02]  /*7e20*/  VIADD R103, R103, 0x120 ;  /* 0x0000012067677836 */ /* 0x008fe40000000000 */
[----:B------:R-:W-:Y:S03]  /*7e30*/  VIADD R93, R93, 0x1 ;  /* 0x000000015d5d7836 */ /* 0x000fe60000000000 */
[----:B--2---:R-:W-:Y:S07]  /*7e40*/  PRMT R0, R0, 0x654, R103 ;  /* 0x0000065400007816 */ /* 0x004fee0000000067 */
[----:B------:R2:W3:Y:S04]  /*7e50*/  @P0 LDS.128 R72, [R2+UR43+0x300] ;  /* 0x0003002b02480984 */ /* 0x0004e80008000c00 */
[----:B------:R2:W4:Y:S01]  /*7e60*/  @P0 LDS.128 R76, [R3+0x300] ;  /* 0x00030000034c0984 */ /* 0x0005220000000c00 */
        /* <DEDUP_REMOVED lines=11> */
.L_x_132:
[----:B------:R-:W-:Y:S05]  /*7f20*/  BSYNC B1 ;  /* 0x0000000000017941 */ /* 0x000fea0003800000 */
.L_x_131:
[----:B--2---:R-:W-:Y:S05]  /*7f30*/  VIADD R0, R39, 0x20 ;  /* 0x0000002027007836 */ /* 0x004fea0000000000 */
[----:B------:R-:W-:Y:S04]  /*7f40*/  SHF.R.U32.HI R0, RZ, 0x15, R0 ;  /* 0x00000015ff007819 */ /* 0x000fe80000011600 */
[----:B------:R-:W-:Y:S11]  /*7f50*/  LOP3.LUT P0, RZ, R0, 0x3, R87, 0x48, !PT ;  /* 0x0000000300ff7812 */ /* 0x000ff60007804857 */
[----:B------:R-:W-:Y:S02]  /*7f60*/  @!UPT UIADD3 URZ, UPT, UPT, URZ, URZ, URZ ;  /* 0x000000fffffff290 */ /* 0x000fe4000fffe0ff */
[----:B------:R-:W-:Y:S05]  /*7f70*/  @!P0 BRA `(.L_x_136) ;  /* 0x0000000000408947 */ /* 0x000fea0003800000 */
[----:B------:R-:W2:Y:S01]  /*7f80*/  LDCU.64 UR8, c[0x4][0x78] ;  /* 0x01000f00ff0877ac */ /* 0x000ea20008000a00 */
[----:B------:R-:W-:Y:S01]  /*7f90*/  MOV R3, 0x0 ;  /* 0x0000000000037802 */ /* 0x000fe20000000f00 */
[----:B------:R-:W-:Y:S02]  /*7fa0*/  HFMA2 R12, -RZ, RZ, 0, 5.9604644775390625e-08 ;  /* 0x00000001ff0c7431 */ /* 0x000fe400000001ff */
[----:B------:R-:W-:Y:S02]  /*7fb0*/  IMAD.MOV.U32 R8, RZ, RZ, 0x192 ;  /* 0x00000192ff087424 */ /* 0x000fe400078e00ff */
[----:B------:R-:W-:Y:S01]  /*7fc0*/  IMAD.MOV.U32 R13, RZ, RZ, RZ ;  /* 0x000000ffff0d7224 */ /* 0x000fe200078e00ff */
[----:B------:R-:W5:Y:S01]  /*7fd0*/  LDCU.64 UR6, c[0x4][0x80] ;  /* 0x01001000ff0677ac */ /* 0x000f620008000a00 */
[----:B------:R-:W1:Y:S01]  /*7fe0*/  LDC.64 R2, c[0x4][R3] ;  /* 0x0100000003027b82 */ /* 0x000e620000000a00 */
[----:B------:R-:W3:Y:S01]  /*7ff0*/  LDCU.64 UR4, c[0x4][0x18] ;  /* 0x01000300ff0477ac */ /* 0x000ee20008000a00 */
[----:B--2---:R-:W-:Y:S01]  /*8000*/  MOV R5, UR9 ;  /* 0x0000000900057c02 */ /* 0x004fe20008000f00 */
[----:B------:R-:W-:Y:S01]  /*8010*/  IMAD.U32 R4, RZ, RZ, UR8 ;  /* 0x00000008ff047e24 */ /* 0x000fe2000f8e00ff */
[----:B-----5:R-:W-:Y:S01]  /*8020*/  MOV R7, UR7 ;  /* 0x0000000700077c02 */ /* 0x020fe20008000f00 */
[----:B------:R-:W-:Y:S01]  /*8030*/  IMAD.U32 R6, RZ, RZ, UR6 ;  /* 0x00000006ff067e24 */ /* 0x000fe2000f8e00ff */
[----:B---3--:R-:W-:Y:S01]  /*8040*/  MOV R11, UR5 ;  /* 0x00000005000b7c02 */ /* 0x008fe20008000f00 */
[----:B------:R-:W-:Y:S02]  /*8050*/  IMAD.U32 R10, RZ, RZ, UR4 ;  /* 0x00000004ff0a7e24 */ /* 0x000fe4000f8e00ff */
[----:B------:R-:W-:Y:S07]  /*8060*/  LEPC R20, `(.L_x_136) ;  /* 0x000000001014794e */ /* 0x000fee0000000000 */
[----:B-1--4-:R-:W-:Y:S05]  /*8070*/  CALL.ABS.NOINC R2 ;  /* 0x0000000002007343 */ /* 0x012fea0003c00000 */
.L_x_136:
[-C--:B---3--:R-:W-:Y:S01]  /*8080*/  F2FP.F16.E4M3.UNPACK_B R42, R72.reuse ;  /* 0x00000048ff2a723e */ /* 0x088fe200020006ff */
        /* <DEDUP_REMOVED lines=13> */
[----:B------:R-:W-:Y:S01]  /*8160*/  F2FP.F16.E4M3.UNPACK_B R54, R75 ;  /* 0x0000004bff36723e */ /* 0x000fe200020006ff */
[----:B------:R-:W2:Y:S01]  /*8170*/  LDTM.x32 R4, tmem[UR4+0x20] ;  /* 0x00002004000479ee */ /* 0x000ea200082c0000 */
[----:B------:R-:W-:Y:S01]  /*8180*/  HADD2.F32 R46, -RZ, R46.H1_H1 ;  /* 0x3000002eff2e7230 */ /* 0x000fe20000004100 */
[----:B----4-:R-:W-:Y:S01]  /*8190*/  F2FP.F16.E4M3.UNPACK_B R58, R76 ;  /* 0x0000004cff3a723e */ /* 0x010fe200020006ff */
[--C-:B------:R-:W-:Y:S01]  /*81a0*/  HADD2.F32 R49, -RZ, R50.reuse.H0_H0 ;  /* 0x20000032ff317230 */ /* 0x100fe20000004100 */
[----:B------:R-:W-:Y:S01]  /*81b0*/  F2FP.F16.E4M3.UNPACK_B R62, R77 ;  /* 0x0000004dff3e723e */ /* 0x000fe200020006ff */
[----:B------:R-:W-:Y:S01]  /*81c0*/  HADD2.F32 R50, -RZ, R50.H1_H1 ;  /* 0x30000032ff327230 */ /* 0x000fe20000004100 */
[----:B------:R-:W-:Y:S01]  /*81d0*/  F2FP.F16.E4M3.UNPACK_B R66, R78 ;  /* 0x0000004eff42723e */ /* 0x000fe200020006ff */
[--C-:B------:R-:W-:Y:S01]  /*81e0*/  HADD2.F32 R53, -RZ, R54.reuse.H0_H0 ;  /* 0x20000036ff357230 */ /* 0x100fe20000004100 */
[----:B------:R-:W-:Y:S01]  /*81f0*/  F2FP.F16.E4M3.UNPACK_B R70, R79 ;  /* 0x0000004fff46723e */ /* 0x000fe200020006ff */
[----:B------:R-:W-:Y:S01]  /*8200*/  HADD2.F32 R54, -RZ, R54.H1_H1 ;  /* 0x30000036ff367230 */ /* 0x000fe20000004100 */
[----:B------:R-:W-:Y:S01]  /*8210*/  F2FP.F16.E4M3.UNPACK_B R56, R75.H1 ;  /* 0x0000004bff38723e */ /* 0x000fe200030006ff */
[--C-:B------:R-:W-:Y:S01]  /*8220*/  HADD2.F32 R57, -RZ, R58.reuse.H0_H0 ;  /* 0x2000003aff397230 */ /* 0x100fe20000004100 */
[----:B------:R-:W-:Y:S01]  /*8230*/  F2FP.F16.E4M3.UNPACK_B R60, R76.H1 ;  /* 0x0000004cff3c723e */ /* 0x000fe200030006ff */
[----:B------:R-:W-:Y:S01]  /*8240*/  HADD2.F32 R58, -RZ, R58.H1_H1 ;  /* 0x3000003aff3a7230 */ /* 0x000fe20000004100 */
[----:B------:R-:W-:Y:S01]  /*8250*/  F2FP.F16.E4M3.UNPACK_B R64, R77.H1 ;  /* 0x0000004dff40723e */ /* 0x000fe200030006ff */
[--C-:B------:R-:W-:Y:S01]  /*8260*/  HADD2.F32 R61, -RZ, R62.reuse.H0_H0 ;  /* 0x2000003eff3d7230 */ /* 0x100fe20000004100 */
[----:B------:R-:W-:Y:S01]  /*8270*/  F2FP.F16.E4M3.UNPACK_B R68, R78.H1 ;  /* 0x0000004eff44723e */ /* 0x000fe200030006ff */
[----:B------:R-:W-:Y:S01]  /*8280*/  HADD2.F32 R62, -RZ, R62.H1_H1 ;  /* 0x3000003eff3e7230 */ /* 0x000fe20000004100 */
[----:B------:R-:W-:Y:S01]  /*8290*/  ISETP.NE.AND P0, PT, R97, RZ, PT ;  /* 0x000000ff6100720c */ /* 0x000fe20003f05270 */
[--C-:B------:R-:W-:Y:S01]  /*82a0*/  HADD2.F32 R65, -RZ, R66.reuse.H0_H0 ;  /* 0x20000042ff417230 */ /* 0x100fe20000004100 */
[----:B------:R-:W-:Y:S01]  /*82b0*/  ISETP.NE.AND P6, PT, R102, RZ, PT ;  /* 0x000000ff6600720c */ /* 0x000fe20003fc5270 */
[----:B------:R-:W-:Y:S02]  /*82c0*/  HADD2.F32 R66, -RZ, R66.H1_H1 ;  /* 0x30000042ff427230 */ /* 0x000fe40000004100 */
[--C-:B------:R-:W-:Y:S02]  /*82d0*/  HADD2.F32 R69, -RZ, R70.reuse.H0_H0 ;  /* 0x20000046ff457230 */ /* 0x100fe40000004100 */
[C---:B--2---:R-:W-:Y:S01]  /*82e0*/  FMUL R0, R38.reuse, R4 ;  /* 0x0000000426007220 */ /* 0x044fe20000400000 */
        /* <DEDUP_REMOVED lines=20> */
[--C-:B------:R-:W-:Y:S02]  /*8430*/  HADD2.F32 R47, -RZ, R48.reuse.H0_H0 ;  /* 0x20000030ff2f7230 */ /* 0x100fe40000004100 */
[C---:B------:R-:W-:Y:S01]  /*8440*/  FMUL R6, R38.reuse, R10 ;  /* 0x0000000a26067220 */ /* 0x040fe20000400000 */
[C---:B------:R-:W-:Y:S01]  /*8450*/  FFMA R3, R41.reuse, R42, R3 ;  /* 0x0000002a29037223 */ /* 0x040fe20000000003 */
[----:B------:R-:W-:Y:S02]  /*8460*/  HADD2.F32 R48, -RZ, R48.H1_H1 ;  /* 0x30000030ff307230 */ /* 0x000fe40000004100 */
[C---:B------:R-:W-:Y:S01]  /*8470*/  FFMA R7, R41.reuse, R44, R7 ;  /* 0x0000002c29077223 */ /* 0x040fe20000000007 */
[C---:B------:R-:W-:Y:S01]  /*8480*/  FFMA R4, R41.reuse, R45, R4 ;  /* 0x0000002d29047223 */ /* 0x040fe20000000004 */
[C---:B------:R-:W-:Y:S01]  /*8490*/  FFMA R5, R41.reuse, R46, R5 ;  /* 0x0000002e29057223 */ /* 0x040fe20000000005 */
[----:B------:R-:W-:Y:S01]  /*84a0*/  FFMA R6, R41, R47, R6 ;  /* 0x0000002f29067223 */ /* 0x000fe20000000006 */
[----:B------:R-:W-:Y:S01]  /*84b0*/  FMUL R11, R38, R11 ;  /* 0x0000000b260b7220 */ /* 0x000fe20000400000 */
[----:B------:R-:W-:Y:S01]  /*84c0*/  F2FP.F16.E4M3.UNPACK_B R40, R79.H1 ;  /* 0x0000004fff28723e */ /* 0x000fe200030006ff */
[--C-:B------:R-:W-:Y:S01]  /*84d0*/  HADD2.F32 R51, -RZ, R52.reuse.H0_H0 ;  /* 0x20000034ff337230 */ /* 0x100fe20000004100 */
[----:B------:R-:W-:Y:S01]  /*84e0*/  F2FP.SATFINITE.E4M3.F32.PACK_AB_MERGE_C R103, R7, R3, RZ ;  /* 0x000000030767723e */ /* 0x000fe200048070ff */
[C---:B------:R-:W-:Y:S01]  /*84f0*/  FFMA R11, R41.reuse, R48, R11 ;  /* 0x00000030290b7223 */ /* 0x040fe2000000000b */
[C---:B------:R-:W-:Y:S01]  /*8500*/  FFMA R8, R41.reuse, R49, R8 ;  /* 0x0000003129087223 */ /* 0x040fe20000000008 */
[----:B------:R-:W-:Y:S01]  /*8510*/  FFMA R9, R41, R50, R9 ;  /* 0x0000003229097223 */ /* 0x000fe20000000009 */
[----:B-1----:R-:W-:Y:S01]  /*8520*/  F2FP.SATFINITE.E4M3.F32.PACK_AB_MERGE_C R104, R2, R0, R103 ;  /* 0x000000000268723e */ /* 0x002fe20004807067 */
[----:B------:R-:W-:Y:S01]  /*8530*/  HADD2.F32 R52, -RZ, R52.H1_H1 ;  /* 0x30000034ff347230 */ /* 0x000fe20000004100 */
[----:B------:R-:W-:Y:S01]  /*8540*/  F2FP.SATFINITE.E4M3.F32.PACK_AB_MERGE_C R105, R11, R6, RZ ;  /* 0x000000060b69723e */ /* 0x000fe200048070ff */
[C---:B------:R-:W-:Y:S01]  /*8550*/  FMUL R10, R38.reuse, R14 ;  /* 0x0000000e260a7220 */ /* 0x040fe20000400000 */
[C---:B------:R-:W-:Y:S01]  /*8560*/  FMUL R15, R38.reuse, R15 ;  /* 0x0000000f260f7220 */ /* 0x040fe20000400000 */
[--C-:B------:R-:W-:Y:S01]  /*8570*/  HADD2.F32 R55, -RZ, R56.reuse.H0_H0 ;  /* 0x20000038ff377230 */ /* 0x100fe20000004100 */
[----:B------:R-:W-:Y:S01]  /*8580*/  F2FP.SATFINITE.E4M3.F32.PACK_AB_MERGE_C R105, R5, R4, R105 ;  /* 0x000000040569723e */ /* 0x000fe20004807069 */
[C---:B------:R-:W-:Y:S01]  /*8590*/  FFMA R10, R41.reuse, R51, R10 ;  /* 0x00000033290a7223 */ /* 0x040fe2000000000a */
[C---:B------:R-:W-:Y:S01]  /*85a0*/  FFMA R15, R41.reuse, R52, R15 ;  /* 0x00000034290f7223 */ /* 0x040fe2000000000f */
[C---:B------:R-:W-:Y:S01]  /*85b0*/  FFMA R12, R41.reuse, R53, R12 ;  /* 0x00000035290c7223 */ /* 0x040fe2000000000c */
[C---:B------:R-:W-:Y:S01]  /*85c0*/  FFMA R13, R41.reuse, R54, R13 ;  /* 0x00000036290d7223 */ /* 0x040fe2000000000d */
[----:B------:R-:W-:Y:S02]  /*85d0*/  HADD2.F32 R56, -RZ, R56.H1_H1 ;  /* 0x30000038ff387230 */ /* 0x000fe40000004100 */
[C---:B------:R-:W-:Y:S01]  /*85e0*/  FMUL R14, R38.reuse, R18 ;  /* 0x00000012260e7220 */ /* 0x040fe20000400000 */
[C---:B------:R-:W-:Y:S01]  /*85f0*/  FMUL R19, R38.reuse, R19 ;  /* 0x0000001326137220 */ /* 0x040fe20000400000 */
[--C-:B------:R-:W-:Y:S02]  /*8600*/  HADD2.F32 R59, -RZ, R60.reuse.H0_H0 ;  /* 0x2000003cff3b7230 */ /* 0x100fe40000004100 */
[C---:B------:R-:W-:Y:S01]  /*8610*/  FMUL R18, R38.reuse, R22 ;  /* 0x0000001626127220 */ /* 0x040fe20000400000 */
[C---:B------:R-:W-:Y:S01]  /*8620*/  FFMA R14, R41.reuse, R55, R14 ;  /* 0x00000037290e7223 */ /* 0x040fe2000000000e */
[----:B------:R-:W-:Y:S02]  /*8630*/  HADD2.F32 R60, -RZ, R60.H1_H1 ;  /* 0x3000003cff3c7230 */ /* 0x000fe40000004100 */
        /* <DEDUP_REMOVED lines=27> */
[----:B------:R-:W-:Y:S01]  /*87f0*/  FFMA R28, R41, R69, R28 ;  /* 0x00000045291c7223 */ /* 0x000fe2000000001c */
[----:B------:R-:W-:Y:S01]  /*8800*/  F2FP.SATFINITE.E4M3.F32.PACK_AB_MERGE_C R107, R19, R14, RZ ;  /* 0x0000000e136b723e */ /* 0x000fe200048070ff */
        /* <DEDUP_REMOVED lines=25> */
[----:B------:R-:W-:Y:S02]  /*89a0*/  UIADD3 UR4, UP0, UPT, UR62, 0x680, URZ ;  /* 0x000006803e047890 */ /* 0x000fe4000ff1e0ff */
[----:B------:R-:W-:Y:S02]  /*89b0*/  UIADD3 UR13, UPT, UPT, UR49, 0x20, URZ ;  /* 0x00000020310d7890 */ /* 0x000fe4000fffe0ff */
[----:B------:R-:W-:Y:S02]  /*89c0*/  UIADD3 UR12, UPT, UPT, UR43, 0x5300, URZ ;  /* 0x000053002b0c7890 */ /* 0x000fe4000fffe0ff */
[----:B------:R-:W-:Y:S01]  /*89d0*/  UIADD3.X UR5, UPT, UPT, URZ, UR63, URZ, UP0, !UPT ;  /* 0x0000003fff057290 */ /* 0x000fe200087fe4ff */
[----:B------:R-:W-:Y:S01]  /*89e0*/  UMOV UR14, UR50 ;  /* 0x00000032000e7c82 */ /* 0x000fe20008000000 */
[----:B------:R-:W-:Y:S01]  /*89f0*/  UMOV UR15, UR36 ;  /* 0x00000024000f7c82 */ /* 0x000fe20008000000 */
[----:B------:R-:W-:Y:S02]  /*8a00*/  UIADD3 UR9, UPT, UPT, UR49, 0xa0, URZ ;  /* 0x000000a031097890 */ /* 0x000fe4000fffe0ff */
[----:B------:R-:W-:Y:S01]  /*8a10*/  UIADD3 UR8, UPT, UPT, UR43, 0x5b00, URZ ;  /* 0x00005b002b087890 */ /* 0x000fe2000fffe0ff */
[----:B------:R-:W-:Y:S03]  /*8a20*/  UMOV UR10, UR50 ;  /* 0x00000032000a7c82 */ /* 0x000fe60008000000 */
[----:B------:R2:W-:Y:S01]  /*8a30*/  UTMASTG.3D [UR12], [UR4] ;  /* 0x0000000c040073b5 */ /* 0x0005e20008010000 */
[----:B------:R-:W-:Y:S04]  /*8a40*/  UMOV UR11, UR36 ;  /* 0x00000024000b7c82 */ /* 0x000fe80008000000 */
[----:B------:R2:W-:Y:S01]  /*8a50*/  UTMASTG.3D [UR8], [UR4] ;  /* 0x00000008040073b5 */ /* 0x0005e20008010000 */
[----:B------:R0:W-:Y:S01]  /*8a60*/  UTMACMDFLUSH ;  /* 0x00000000000079b7 */ /* 0x0001e20000000000 */
[----:B--2---:R-:W-:Y:S04]  /*8a70*/  DEPBAR.LE SB0, 0x1 ;  /* 0x000080400000791a */ /* 0x004fe80000000000 */
.L_x_138:
[----:B------:R-:W-:Y:S05]  /*8a80*/  BSYNC.RECONVERGENT B0 ;  /* 0x0000000000007941 */ /* 0x000fea0003800200 */
.L_x_137:
        /* <DEDUP_REMOVED lines=16> */
.L_x_142:
[----:B------:R-:W-:Y:S05]  /*8b90*/  BSYNC B0 ;  /* 0x0000000000007941 */ /* 0x000fea0003800000 */
.L_x_141:
        /* <DEDUP_REMOVED lines=17> */
.L_x_140:
[----:B------:R-:W-:Y:S05]  /*8cb0*/  BSYNC B1 ;  /* 0x0000000000017941 */ /* 0x000fea0003800000 */
.L_x_139:
        /* <DEDUP_REMOVED lines=21> */
.L_x_144:
        /* <DEDUP_REMOVED lines=17> */
[----:B------:R-:W-:Y:S01]  /*8f20*/  ISETP.NE.AND P6, PT, R102, RZ, PT ;  /* 0x000000ff6600720c */ /* 0x000fe20003fc5270 */
[--C-:B------:R-:W-:Y:S01]  /*8f30*/  HADD2.F32 R49, -RZ, R50.reuse.H0_H0 ;  /* 0x20000032ff317230 */ /* 0x100fe20000004100 */
[----:B----4-:R-:W-:Y:S01]  /*8f40*/  F2FP.F16.E4M3.UNPACK_B R58, R76 ;  /* 0x0000004cff3a723e */ /* 0x010fe200020006ff */
[----:B------:R-:W-:Y:S01]  /*8f50*/  HADD2.F32 R50, -RZ, R50.H1_H1 ;  /* 0x30000032ff327230 */ /* 0x000fe20000004100 */
[----:B------:R-:W-:Y:S01]  /*8f60*/  F2FP.F16.E4M3.UNPACK_B R62, R77 ;  /* 0x0000004dff3e723e */ /* 0x000fe200020006ff */
[--C-:B------:R-:W-:Y:S01]  /*8f70*/  HADD2.F32 R53, -RZ, R54.reuse.H0_H0 ;  /* 0x20000036ff357230 */ /* 0x100fe20000004100 */
[----:B------:R-:W-:Y:S01]  /*8f80*/  F2FP.F16.E4M3.UNPACK_B R66, R78 ;  /* 0x0000004eff42723e */ /* 0x000fe200020006ff */
[----:B------:R-:W-:Y:S01]  /*8f90*/  HADD2.F32 R54, -RZ, R54.H1_H1 ;  /* 0x30000036ff367230 */ /* 0x000fe20000004100 */
[----:B------:R-:W-:Y:S01]  /*8fa0*/  F2FP.F16.E4M3.UNPACK_B R70, R79 ;  /* 0x0000004fff46723e */ /* 0x000fe200020006ff */
[--C-:B------:R-:W-:Y:S01]  /*8fb0*/  HADD2.F32 R57, -RZ, R58.reuse.H0_H0 ;  /* 0x2000003aff397230 */ /* 0x100fe20000004100 */
[----:B------:R-:W-:Y:S01]  /*8fc0*/  F2FP.F16.E4M3.UNPACK_B R56, R75.H1 ;  /* 0x0000004bff38723e */ /* 0x000fe200030006ff */
[----:B------:R-:W-:Y:S01]  /*8fd0*/  HADD2.F32 R58, -RZ, R58.H1_H1 ;  /* 0x3000003aff3a7230 */ /* 0x000fe20000004100 */
[----:B------:R-:W-:Y:S01]  /*8fe0*/  F2FP.F16.E4M3.UNPACK_B R60, R76.H1 ;  /* 0x0000004cff3c723e */ /* 0x000fe200030006ff */
[--C-:B------:R-:W-:Y:S01]  /*8ff0*/  HADD2.F32 R61, -RZ, R62.reuse.H0_H0 ;  /* 0x2000003eff3d7230 */ /* 0x100fe20000004100 */
[----:B------:R-:W-:Y:S01]  /*9000*/  F2FP.F16.E4M3.UNPACK_B R64, R77.H1 ;  /* 0x0000004dff40723e */ /* 0x000fe200030006ff */
[----:B------:R-:W-:Y:S01]  /*9010*/  HADD2.F32 R62, -RZ, R62.H1_H1 ;  /* 0x3000003eff3e7230 */ /* 0x000fe20000004100 */
[----:B------:R-:W-:Y:S01]  /*9020*/  F2FP.F16.E4M3.UNPACK_B R68, R78.H1 ;  /* 0x0000004eff44723e */ /* 0x000fe200030006ff */
        /* <DEDUP_REMOVED lines=112> */
[----:B------:R-:W-:Y:S02]  /*9730*/  UIADD3 UR4, UPT, UPT, UR43, 0x4300, URZ ;  /* 0x000043002b047890 */ /* 0x000fe4000fffe0ff */
[----:B------:R-:W-:Y:S01]  /*9740*/  UIADD3 UR9, UPT, UPT, UR49, 0x40, URZ ;  /* 0x0000004031097890 */ /* 0x000fe2000fffe0ff */
[----:B------:R-:W-:Y:S01]  /*9750*/  UMOV UR10, UR50 ;  /* 0x00000032000a7c82 */ /* 0x000fe20008000000 */
[----:B------:R-:W-:Y:S02]  /*9760*/  UMOV UR11, UR36 ;  /* 0x00000024000b7c82 */ /* 0x000fe40008000000 */
[----:B------:R-:W-:Y:S01]  /*9770*/  MOV R96, UR4 ;  /* 0x0000000400607c02 */ /* 0x000fe20008000f00 */
[----:B------:R-:W-:Y:S02]  /*9780*/  UIADD3 UR4, UP0, UPT, UR62, 0x680, URZ ;  /* 0x000006803e047890 */ /* 0x000fe4000ff1e0ff */
[----:B------:R-:W-:Y:S01]  /*9790*/  UIADD3 UR13, UPT, UPT, UR49, 0xc0, URZ ;  /* 0x000000c0310d7890 */ /* 0x000fe2000fffe0ff */
[----:B------:R-:W-:Y:S01]  /*97a0*/  R2UR UR8, R96 ;  /* 0x00000000600872ca */ /* 0x000fe200000e0000 */
[----:B------:R-:W-:Y:S02]  /*97b0*/  UIADD3.X UR5, UPT, UPT, URZ, UR63, URZ, UP0, !UPT ;  /* 0x0000003fff057290 */ /* 0x000fe400087fe4ff */
[----:B------:R-:W-:Y:S01]  /*97c0*/  UIADD3 UR12, UPT, UPT, UR43, 0x4b00, URZ ;  /* 0x00004b002b0c7890 */ /* 0x000fe2000fffe0ff */
[----:B------:R-:W-:Y:S01]  /*97d0*/  UMOV UR14, UR50 ;  /* 0x00000032000e7c82 */ /* 0x000fe20008000000 */
[----:B------:R-:W-:Y:S08]  /*97e0*/  UMOV UR15, UR36 ;  /* 0x00000024000f7c82 */ /* 0x000ff00008000000 */
[----:B------:R2:W-:Y:S01]  /*97f0*/  UTMASTG.3D [UR8], [UR4] ;  /* 0x00000008040073b5 */ /* 0x0005e20008010000 */
[----:B------:R2:W-:Y:S01]  /*9800*/  UTMASTG.3D [UR12], [UR4] ;  /* 0x0000000c040073b5 */ /* 0x0005e20008010000 */
[----:B------:R0:W-:Y:S01]  /*9810*/  UTMACMDFLUSH ;  /* 0x00000000000079b7 */ /* 0x0001e20000000000 */
[----:B--2---:R-:W-:Y:S04]  /*9820*/  DEPBAR.LE SB0, 0x1 ;  /* 0x000080400000791a */ /* 0x004fe80000000000 */
.L_x_146:
[----:B------:R-:W-:Y:S05]  /*9830*/  BSYNC.RECONVERGENT B0 ;  /* 0x0000000000007941 */ /* 0x000fea0003800200 */
.L_x_145:
        /* <DEDUP_REMOVED lines=16> */
.L_x_150:
[----:B------:R-:W-:Y:S05]  /*9940*/  BSYNC B0 ;  /* 0x0000000000007941 */ /* 0x000fea0003800000 */
.L_x_149:
        /* <DEDUP_REMOVED lines=17> */
.L_x_148:
[----:B------:R-:W-:Y:S05]  /*9a60*/  BSYNC B1 ;  /* 0x0000000000017941 */ /* 0x000fea0003800000 */
.L_x_147:
        /* <DEDUP_REMOVED lines=21> */
.L_x_152:
[----:B------:R-:W-:Y:S01]  /*9bc0*/  ISETP.NE.AND P0, PT, R97, RZ, PT ;  /* 0x000000ff6100720c */ /* 0x000fe20003f05270 */
[----:B------:R-:W-:Y:S05]  /*9bd0*/  WARPSYNC.ALL ;  /* 0x0000000000007948 */ /* 0x000fea0003800000 */
[----:B------:R-:W-:Y:S01]  /*9be0*/  R2UR UR4, R39 ;  /* 0x00000000270472ca */ /* 0x000fe200000e0000 */
[----:B------:R-:W-:Y:S01]  /*9bf0*/  BSSY.RECONVERGENT B0, `(.L_x_153) ;  /* 0x000009f000007945 */ /* 0x000fe20003800200 */
[-C--:B---3--:R-:W-:Y:S02]  /*9c00*/  F2FP.F16.E4M3.UNPACK_B R42, R72.reuse ;  /* 0x00000048ff2a723e */ /* 0x088fe400020006ff */
[----:B------:R-:W-:Y:S02]  /*9c10*/  F2FP.F16.E4M3.UNPACK_B R72, R72.H1 ;  /* 0x00000048ff48723e */ /* 0x000fe400030006ff */
[-C--:B------:R-:W-:Y:S01]  /*9c20*/  F2FP.F16.E4M3.UNPACK_B R46, R73.reuse ;  /* 0x00000049ff2e723e */ /* 0x080fe200020006ff */
[--C-:B------:R-:W-:Y:S01]  /*9c30*/  HADD2.F32 R40, -RZ, R42.reuse.H0_H0 ;  /* 0x2000002aff287230 */ /* 0x100fe20000004100 */
[----:B------:R-:W-:Y:S01]  /*9c40*/  F2FP.F16.E4M3.UNPACK_B R73, R73.H1 ;  /* 0x00000049ff49723e */ /* 0x000fe200030006ff */
[----:B------:R-:W-:Y:S01]  /*9c50*/  HADD2.F32 R42, -RZ, R42.H1_H1 ;  /* 0x3000002aff2a7230 */ /* 0x000fe20000004100 */
[-C--:B------:R-:W-:Y:S01]  /*9c60*/  F2FP.F16.E4M3.UNPACK_B R50, R74.reuse ;  /* 0x0000004aff32723e */ /* 0x080fe200020006ff */
[----:B------:R-:W-:Y:S01]  /*9c70*/  HADD2.F32 R43, -RZ, R72.H0_H0 ;  /* 0x20000048ff2b7230 */ /* 0x000fe20000004100 */
[----:B------:R-:W-:Y:S01]  /*9c80*/  F2FP.F16.E4M3.UNPACK_B R74, R74.H1 ;  /* 0x0000004aff4a723e */ /* 0x000fe200030006ff */
[----:B------:R-:W2:Y:S01]  /*9c90*/  LDTM.x32 R4, tmem[UR4+0x60] ;  /* 0x00006004000479ee */ /* 0x000ea200082c0000 */
[----:B------:R-:W-:Y:S01]  /*9ca0*/  NOP ;  /* 0x0000000000007918 */ /* 0x000fe20000000000 */
[----:B------:R-:W-:Y:S01]  /*9cb0*/  IADD3 R90, PT, PT, R90, 0x190, RZ ;  /* 0x000001905a5a7810 */ /* 0x000fe20007ffe0ff */
[--C-:B------:R-:W-:Y:S01]  /*9cc0*/  HADD2.F32 R45, -RZ, R46.reuse.H0_H0 ;  /* 0x2000002eff2d7230 */ /* 0x100fe20000004100 */
[----:B------:R-:W-:Y:S01]  /*9cd0*/  F2FP.F16.E4M3.UNPACK_B R54, R75 ;  /* 0x0000004bff36723e */ /* 0x000fe200020006ff */
[----:B------:R-:W-:Y:S01]  /*9ce0*/  HADD2.F32 R46, -RZ, R46.H1_H1 ;  /* 0x3000002eff2e7230 */ /* 0x000fe20000004100 */
[----:B------:R-:W-:Y:S01]  /*9cf0*/  LOP3.LUT R90, R90, 0xfefffff8, RZ, 0xc0, !PT ;  /* 0xfefffff85a5a7812 */ /* 0x000fe200078ec0ff */
[--C-:B------:R-:W-:Y:S01]  /*9d00*/  HADD2.F32 R49, -RZ, R50.reuse.H0_H0 ;  /* 0x20000032ff317230 */ /* 0x100fe20000004100 */
[----:B----4-:R-:W-:Y:S01]  /*9d10*/  F2FP.F16.E4M3.UNPACK_B R58, R76 ;  /* 0x0000004cff3a723e */ /* 0x010fe200020006ff */
[----:B------:R-:W-:Y:S01]  /*9d20*/  HADD2.F32 R50, -RZ, R50.H1_H1 ;  /* 0x30000032ff327230 */ /* 0x000fe20000004100 */
[----:B--2---:R2:W-:Y:S01]  /*9d30*/  SYNCS.ARRIVE.TRANS64.RED.A1T0 RZ, [R90+URZ], RZ ;  /* 0x000000ff5aff79a7 */ /* 0x0045e200081004ff */
[--C-:B------:R-:W-:Y:S01]  /*9d40*/  HADD2.F32 R53, -RZ, R54.reuse.H0_H0 ;  /* 0x20000036ff357230 */ /* 0x100fe20000004100 */
[-C--:B------:R-:W-:Y:S01]  /*9d50*/  F2FP.F16.E4M3.UNPACK_B R62, R77.reuse ;  /* 0x0000004dff3e723e */ /* 0x080fe200020006ff */
[----:B------:R-:W-:Y:S01]  /*9d60*/  HADD2.F32 R54, -RZ, R54.H1_H1 ;  /* 0x30000036ff367230 */ /* 0x000fe20000004100 */
[----:B------:R-:W-:Y:S01]  /*9d70*/  F2FP.F16.E4M3.UNPACK_B R77, R77.H1 ;  /* 0x0000004dff4d723e */ /* 0x000fe200030006ff */
        /* <DEDUP_REMOVED lines=8> */
[----:B------:R-:W-:Y:S02]  /*9e00*/  HADD2.F32 R64, -RZ, R77.H1_H1 ;  /* 0x3000004dff407230 */ /* 0x000fe40000004100 */
[C---:B------:R-:W-:Y:S01]  /*9e10*/  FMUL R4, R38.reuse, R4 ;  /* 0x0000000426047220 */ /* 0x040fe20000400000 */
        /* <DEDUP_REMOVED lines=13> */
[--C-:B------:R-:W-:Y:S02]  /*9ef0*/  HADD2.F32 R65, -RZ, R66.reuse.H0_H0 ;  /* 0x20000042ff417230 */ /* 0x100fe40000004100 */
[C---:B------:R-:W-:Y:S01]  /*9f00*/  FMUL R24, R38.reuse, R28 ;  /* 0x0000001c26187220 */ /* 0x040fe20000400000 */
[----:B------:R-:W-:Y:S02]  /*9f10*/  HADD2.F32 R66, -RZ, R66.H1_H1 ;  /* 0x30000042ff427230 */ /* 0x000fe40000004100 */
[C---:B------:R-:W-:Y:S01]  /*9f20*/  FMUL R25, R38.reuse, R29 ;  /* 0x0000001d26197220 */ /* 0x040fe20000400000 */
[--C-:B------:R-:W-:Y:S02]  /*9f30*/  HADD2.F32 R69, -RZ, R70.reuse.H0_H0 ;  /* 0x20000046ff457230 */ /* 0x100fe40000004100 */
[C---:B------:R-:W-:Y:S01]  /*9f40*/  FMUL R28, R38.reuse, R32 ;  /* 0x00000020261c7220 */ /* 0x040fe20000400000 */
[----:B------:R-:W-:Y:S02]  /*9f50*/  HADD2.F32 R70, -RZ, R70.H1_H1 ;  /* 0x30000046ff467230 */ /* 0x000fe40000004100 */
[C---:B------:R-:W-:Y:S01]  /*9f60*/  FMUL R29, R38.reuse, R33 ;  /* 0x00000021261d7220 */ /* 0x040fe20000400000 */
        /* <DEDUP_REMOVED lines=11> */
[C---:B------:R-:W-:Y:S01]  /*a020*/  FMUL R11, R38.reuse, R11 ;  /* 0x0000000b260b7220 */ /* 0x040fe20000400000 */
[----:B------:R-:W-:Y:S01]  /*a030*/  F2FP.F16.E4M3.UNPACK_B R78, R78.H1 ;  /* 0x0000004eff4e723e */ /* 0x000fe200030006ff */
[--C-:B------:R-:W-:Y:S01]  /*a040*/  HADD2.F32 R51, -RZ, R74.reuse.H0_H0 ;  /* 0x2000004aff337230 */ /* 0x100fe20000004100 */
[----:B------:R-:W-:Y:S01]  /*a050*/  F2FP.SATFINITE.E4M3.F32.PACK_AB_MERGE_C R100, R7, R6, RZ ;  /* 0x000000060764723e */ /* 0x000fe200048070ff */
[C---:B------:R-:W-:Y:S01]  /*a060*/  FFMA R11, R41.reuse, R48, R11 ;  /* 0x00000030290b7223 */ /* 0x040fe2000000000b */
[C---:B------:R-:W-:Y:S01]  /*a070*/  FFMA R12, R41.reuse, R49, R12 ;  /* 0x00000031290c7223 */ /* 0x040fe2000000000c */
[----:B------:R-:W-:Y:S01]  /*a080*/  FFMA R13, R41, R50, R13 ;  /* 0x00000032290d7223 */ /* 0x000fe2000000000d */
[----:B------:R-:W-:Y:S01]  /*a090*/  F2FP.SATFINITE.E4M3.F32.PACK_AB_MERGE_C R100, R5, R4, R100 ;  /* 0x000000040564723e */ /* 0x000fe20004807064 */
        /* <DEDUP_REMOVED lines=21> */
[----:B------:R-:W-:Y:S02]  /*a1f0*/  HADD2.F32 R62, -RZ, R77.H0_H0 ;  /* 0x2000004dff3e7230 */ /* 0x000fe40000004100 */
[C---:B------:R-:W-:Y:S01]  /*a200*/  FFMA R22, R41.reuse, R59, R22 ;  /* 0x0000003b29167223 */ /* 0x040fe20000000016 */
[C---:B------:R-:W-:Y:S01]  /*a210*/  FMUL R3, R38.reuse, R26 ;  /* 0x0000001a26037220 */ /* 0x040fe20000400000 */
[C---:B------:R-:W-:Y:S01]  /*a220*/  FFMA R23, R41.reuse, R60, R23 ;  /* 0x0000003c29177223 */ /* 0x040fe20000000017 */
[C---:B------:R-:W-:Y:S01]  /*a230*/  FMUL R27, R38.reuse, R27 ;  /* 0x0000001b261b7220 */ /* 0x040fe20000400000 */
[C---:B------:R-:W-:Y:S01]  /*a240*/  FFMA R0, R41.reuse, R61, R0 ;  /* 0x0000003d29007223 */ /* 0x040fe20000000000 */
[----:B------:R-:W-:Y:S01]  /*a250*/  F2FP.F16.E4M3.UNPACK_B R79, R79.H1 ;  /* 0x0000004fff4f723e */ /* 0x000fe200030006ff */
        /* <DEDUP_REMOVED lines=23> */
[----:B-1----:R-:W-:Y:S02]  /*a3d0*/  F2FP.SATFINITE.E4M3.F32.PACK_AB_MERGE_C R104, R23, R22, RZ ;  /* 0x000000161768723e */ /* 0x002fe400048070ff */
        /* <DEDUP_REMOVED lines=8> */
[----:B------:R-:W-:Y:S03]  /*a460*/  IADD3 R36, PT, PT, R36, 0x1, RZ ;  /* 0x0000000124247810 */ /* 0x000fe60007ffe0ff */
[----:B------:R2:W-:Y:S01]  /*a470*/  STS.128 [R99+0x5300], R104 ;  /* 0x0053006863007388 */ /* 0x0005e20000000c00 */
[----:B------:R-:W-:Y:S01]  /*a480*/  @!PT LDS RZ, [RZ] ;  /* 0x00000000fffff984 */ /* 0x000fe20000000800 */
[----:B------:R-:W-:Y:S01]  /*a490*/  @!PT LDS RZ, [RZ] ;  /* 0x00000000fffff984 */ /* 0x000fe20000000800 */
[----:B------:R-:W-:Y:S01]  /*a4a0*/  @!PT LDS RZ, [RZ] ;  /* 0x00000000fffff984 */ /* 0x000fe20000000800 */
[----:B------:R-:W-:Y:S01]  /*a4b0*/  @!PT LDS RZ, [RZ] ;  /* 0x00000000fffff984 */ /* 0x000fe20000000800 */
[----:B------:R1:W-:Y:S07]  /*a4c0*/  MEMBAR.ALL.CTA ;  /* 0x0000000000007992 */ /* 0x0003ee0000008000 */
[----:B-1----:R-:W1:Y:S02]  /*a4d0*/  FENCE.VIEW.ASYNC.S ;  /* 0x00000000000073c6 */ /* 0x002e640000000000 */
[----:B-1----:R-:W-:Y:S06]  /*a4e0*/  BAR.SYNC.DEFER_BLOCKING 0x1, 0x80 ;  /* 0x0042000000007b1d */ /* 0x002fec0000010000 */
        /* <DEDUP_REMOVED lines=14> */
[----:B-1----:R-:W-:Y:S04]  /*a5d0*/  DEPBAR.LE SB0, 0x1 ;  /* 0x000080400000791a */ /* 0x002fe80000000000 */
.L_x_154:
[----:B------:R-:W-:Y:S05]  /*a5e0*/  BSYNC.RECONVERGENT B0 ;  /* 0x0000000000007941 */ /* 0x000fea0003800200 */
.L_x_153:
[----:B------:R-:W-:Y:S01]  /*a5f0*/  R2UR UR4, R88 ;  /* 0x00000000580472ca */ /* 0x000fe200000e0000 */
[----:B------:R-:W-:Y:S01]  /*a600*/  BAR.SYNC.DEFER_BLOCKING 0x1, 0x80 ;  /* 0x0042000000007b1d */ /* 0x000fe20000010000 */
[----:B------:R-:W-:Y:S01]  /*a610*/  ISETP.NE.AND P0, PT, R91, 0x2, PT ;  /* 0x000000025b00780c */ /* 0x000fe20003f05270 */
[----:B------:R-:W-:Y:S01]  /*a620*/  UISETP.NE.AND UP0, UPT, UR44, URZ, UPT ;  /* 0x000000ff2c00728c */ /* 0x000fe2000bf05270 */
[----:B------:R-:W-:Y:S01]  /*a630*/  ISETP.NE.AND P1, PT, R36, 0x4, PT ;  /* 0x000000042400780c */ /* 0x000fe20003f25270 */
[----:B------:R-:W-:Y:S01]  /*a640*/  UIADD3 UR32, UPT, UPT, UR38, UR59, URZ ;  /* 0x0000003b26207290 */ /* 0x000fe2000fffe0ff */
[----:B------:R-:W-:Y:S02]  /*a650*/  SEL R3, RZ, 0x1, P0 ;  /* 0x00000001ff037807 */ /* 0x000fe40000000000 */
[----:B------:R-:W-:Y:S02]  /*a660*/  SEL R0, RZ, 0x1, P1 ;  /* 0x00000001ff007807 */ /* 0x000fe40000800000 */
[----:B------:R-:W-:Y:S02]  /*a670*/  LOP3.LUT R94, R94, R3, RZ, 0x3c, !PT ;  /* 0x000000035e5e7212 */ /* 0x000fe400078e3cff */
[----:B------:R-:W-:Y:S01]  /*a680*/  LOP3.LUT R95, R95, R0, RZ, 0x3c, !PT ;  /* 0x000000005f5f7212 */ /* 0x000fe200078e3cff */
[----:B------:R-:W-:Y:S01]  /*a690*/  UIADD3 UR34, UPT, UPT, UR37, UR4, URZ ;  /* 0x0000000425227290 */ /* 0x000fe2000fffe0ff */
[----:B------:R-:W-:Y:S02]  /*a6a0*/  SEL R91, R91, RZ, P0 ;  /* 0x000000ff5b5b7207 */ /* 0x000fe40000000000 */
[----:B------:R-:W-:Y:S01]  /*a6b0*/  SEL R36, R36, RZ, P1 ;  /* 0x000000ff24247207 */ /* 0x000fe20000800000 */
[----:B------:R-:W-:Y:S01]  /*a6c0*/  UMOV UR36, UR58 ;  /* 0x0000003a00247c82 */ /* 0x000fe20008000000 */
[----:B------:R-:W-:Y:S07]  /*a6d0*/  BRA.U UP0, `(.L_x_155) ;  /* 0xffffffb900ac7547 */ /* 0x000fee000b83ffff */
[----:B------:R-:W-:Y:S05]  /*a6e0*/  EXIT ;  /* 0x000000000000794d */ /* 0x000fea0003800000 */
.L_x_25:
[----:B--2---:R2:W3:Y:S02]  /*a6f0*/  SYNCS.PHASECHK.TRANS64.TRYWAIT P0, [R0+URZ+0x1c0], R3 ;  /* 0x0001c003000075a7 */ /* 0x0044e400080011ff */
[----:B---3--:R-:W-:Y:S05]  /*a700*/  @!P0 NANOSLEEP.SYNCS 0x989680 ;  /* 0x009896800000895d */ /* 0x008fea0003900000 */
[----:B------:R-:W3:Y:S02]  /*a710*/  @!P0 SYNCS.PHASECHK.TRANS64 P0, [R0+URZ+0x1c0], R3 ;  /* 0x0001c003000085a7 */ /* 0x000ee400080010ff */
[----:B---3--:R-:W-:Y:S05]  /*a720*/  @!P0 BRA `(.L_x_25) ;  /* 0xfffffffc00f08947 */ /* 0x008fea000383ffff */
[----:B------:R-:W-:Y:S05]  /*a730*/  BRA `(.L_x_156) ;  /* 0xffffff7400207947 */ /* 0x000fea000383ffff */
.L_x_28:
[----:B--2---:R-:W-:-:S07]  /*a740*/  MOV R0, UR33 ;  /* 0x0000002100007c02 */ /* 0x004fce0008000f00 */
.L_x_157:
[----:B--2---:R2:W3:Y:S02]  /*a750*/  SYNCS.PHASECHK.TRANS64.TRYWAIT P0, [R0+URZ+0x80], R3 ;  /* 0x00008003000075a7 */ /* 0x0044e400080011ff */
[----:B---3--:R-:W-:Y:S05]  /*a760*/  @!P0 NANOSLEEP.SYNCS 0x989680 ;  /* 0x009896800000895d */ /* 0x008fea0003900000 */
[----:B------:R-:W3:Y:S02]  /*a770*/  @!P0 SYNCS.PHASECHK.TRANS64 P0, [R0+URZ+0x80], R3 ;  /* 0x00008003000085a7 */ /* 0x000ee400080010ff */
[----:B---3--:R-:W-:Y:S05]  /*a780*/  @!P0 BRA `(.L_x_157) ;  /* 0xfffffffc00f08947 */ /* 0x008fea000383ffff */
[----:B------:R-:W-:Y:S05]  /*a790*/  BRA `(.L_x_27) ;  /* 0xffffff7400707947 */ /* 0x000fea000383ffff */
.L_x_35:
[----:B-1----:R-:W-:-:S07]  /*a7a0*/  MOV R0, UR9 ;  /* 0x0000000900007c02 */ /* 0x002fce0008000f00 */
.L_x_158:
[----:B-1----:R1:W2:Y:S02]  /*a7b0*/  SYNCS.PHASECHK.TRANS64.TRYWAIT P0, [R0+URZ+0x80], R3 ;  /* 0x00008003000075a7 */ /* 0x0022a400080011ff */
[----:B--2---:R-:W-:Y:S05]  /*a7c0*/  @!P0 NANOSLEEP.SYNCS 0x989680 ;  /* 0x009896800000895d */ /* 0x004fea0003900000 */
[----:B------:R-:W2:Y:S02]  /*a7d0*/  @!P0 SYNCS.PHASECHK.TRANS64 P0, [R0+URZ+0x80], R3 ;  /* 0x00008003000085a7 */ /* 0x000ea400080010ff */
[----:B--2---:R-:W-:Y:S05]  /*a7e0*/  @!P0 BRA `(.L_x_158) ;  /* 0xfffffffc00f08947 */ /* 0x004fea000383ffff */
[----:B------:R-:W-:Y:S05]  /*a7f0*/  BRA `(.L_x_34) ;  /* 0xffffff7800307947 */ /* 0x000fea000383ffff */
.L_x_40:
[----:B-1----:R1:W2:Y:S02]  /*a800*/  SYNCS.PHASECHK.TRANS64.TRYWAIT P0, [R3+URZ+0x150], R0 ;  /* 0x00015000030075a7 */ /* 0x0022a400080011ff */
[----:B--2---:R-:W-:Y:S05]  /*a810*/  @!P0 NANOSLEEP.SYNCS 0x989680 ;  /* 0x009896800000895d */ /* 0x004fea0003900000 */
[----:B------:R-:W2:Y:S02]  /*a820*/  @!P0 SYNCS.PHASECHK.TRANS64 P0, [R3+URZ+0x150], R0 ;  /* 0x00015000030085a7 */ /* 0x000ea400080010ff */
[----:B--2---:R-:W-:Y:S05]  /*a830*/  @!P0 BRA `(.L_x_40) ;  /* 0xfffffffc00f08947 */ /* 0x004fea000383ffff */
[----:B------:R-:W-:Y:S05]  /*a840*/  BRA `(.L_x_159) ;  /* 0xffffff7800d47947 */ /* 0x000fea000383ffff */
.L_x_44:
[----:B-1----:R-:W-:-:S07]  /*a850*/  MOV R0, UR4 ;  /* 0x0000000400007c02 */ /* 0x002fce0008000f00 */
.L_x_160:
[----:B-1----:R1:W2:Y:S02]  /*a860*/  SYNCS.PHASECHK.TRANS64.TRYWAIT P0, [R0+URZ], R3 ;  /* 0x00000003000075a7 */ /* 0x0022a400080011ff */
[----:B--2---:R-:W-:Y:S05]  /*a870*/  @!P0 NANOSLEEP.SYNCS 0x989680 ;  /* 0x009896800000895d */ /* 0x004fea0003900000 */
[----:B------:R-:W2:Y:S02]  /*a880*/  @!P0 SYNCS.PHASECHK.TRANS64 P0, [R0+URZ], R3 ;  /* 0x00000003000085a7 */ /* 0x000ea400080010ff */
[----:B--2---:R-:W-:Y:S05]  /*a890*/  @!P0 BRA `(.L_x_160) ;  /* 0xfffffffc00f08947 */ /* 0x004fea000383ffff */
[----:B------:R-:W-:Y:S05]  /*a8a0*/  BRA `(.L_x_161) ;  /* 0xffffff80007c7947 */ /* 0x000fea000383ffff */
.L_x_45:
[----:B------:R-:W-:-:S07]  /*a8b0*/  MOV R0, UR5 ;  /* 0x0000000500007c02 */ /* 0x000fce0008000f00 */
.L_x_162:
[----:B-1----:R1:W2:Y:S02]  /*a8c0*/  SYNCS.PHASECHK.TRANS64.TRYWAIT P0, [R0+URZ], R3 ;  /* 0x00000003000075a7 */ /* 0x0022a400080011ff */
[----:B--2---:R-:W-:Y:S05]  /*a8d0*/  @!P0 NANOSLEEP.SYNCS 0x989680 ;  /* 0x009896800000895d */ /* 0x004fea0003900000 */
[----:B------:R-:W2:Y:S02]  /*a8e0*/  @!P0 SYNCS.PHASECHK.TRANS64 P0, [R0+URZ], R3 ;  /* 0x00000003000085a7 */ /* 0x000ea400080010ff */
[----:B--2---:R-:W-:Y:S05]  /*a8f0*/  @!P0 BRA `(.L_x_162) ;  /* 0xfffffffc00f08947 */ /* 0x004fea000383ffff */
[----:B------:R-:W-:Y:S05]  /*a900*/  BRA `(.L_x_163) ;  /* 0xffffff8000887947 */ /* 0x000fea000383ffff */
.L_x_46:
[----:B------:R-:W-:-:S07]  /*a910*/  MOV R0, UR5 ;  /* 0x0000000500007c02 */ /* 0x000fce0008000f00 */
.L_x_164:
[----:B-1----:R1:W2:Y:S02]  /*a920*/  SYNCS.PHASECHK.TRANS64.TRYWAIT P0, [R0+URZ], R3 ;  /* 0x00000003000075a7 */ /* 0x0022a400080011ff */
[----:B--2---:R-:W-:Y:S05]  /*a930*/  @!P0 NANOSLEEP.SYNCS 0x989680 ;  /* 0x009896800000895d */ /* 0x004fea0003900000 */
[----:B------:R-:W2:Y:S02]  /*a940*/  @!P0 SYNCS.PHASECHK.TRANS64 P0, [R0+URZ], R3 ;  /* 0x00000003000085a7 */ /* 0x000ea400080010ff */
[----:B--2---:R-:W-:Y:S05]  /*a950*/  @!P0 BRA `(.L_x_164) ;  /* 0xfffffffc00f08947 */ /* 0x004fea000383ffff */
[----:B------:R-:W-:Y:S05]  /*a960*/  BRA `(.L_x_165) ;  /* 0xffffff8000947947 */ /* 0x000fea000383ffff */
.L_x_47:
[----:B------:R-:W-:-:S07]  /*a970*/  MOV R0, UR5 ;  /* 0x0000000500007c02 */ /* 0x000fce0008000f00 */
.L_x_166:
[----:B-1----:R1:W2:Y:S02]  /*a980*/  SYNCS.PHASECHK.TRANS64.TRYWAIT P0, [R0+URZ], R3 ;  /* 0x00000003000075a7 */ /* 0x0022a400080011ff */
[----:B--2---:R-:W-:Y:S05]  /*a990*/  @!P0 NANOSLEEP.SYNCS 0x989680 ;  /* 0x009896800000895d */ /* 0x004fea0003900000 */
[----:B------:R-:W2:Y:S02]  /*a9a0*/  @!P0 SYNCS.PHASECHK.TRANS64 P0, [R0+URZ], R3 ;  /* 0x00000003000085a7 */ /* 0x000ea400080010ff */
[----:B--2---:R-:W-:Y:S05]  /*a9b0*/  @!P0 BRA `(.L_x_166) ;  /* 0xfffffffc00f08947 */ /* 0x004fea000383ffff */
[----:B------:R-:W-:Y:S05]  /*a9c0*/  BRA `(.L_x_167) ;  /* 0xffffff8000a07947 */ /* 0x000fea000383ffff */
.L_x_48:
[----:B------:R-:W-:-:S07]  /*a9d0*/  MOV R0, UR5 ;  /* 0x0000000500007c02 */ /* 0x000fce0008000f00 */
.L_x_168:
[----:B-1----:R1:W2:Y:S02]  /*a9e0*/  SYNCS.PHASECHK.TRANS64.TRYWAIT P0, [R0+URZ], R3 ;  /* 0x00000003000075a7 */ /* 0x0022a400080011ff */
[----:B--2---:R-:W-:Y:S05]  /*a9f0*/  @!P0 NANOSLEEP.SYNCS 0x989680 ;  /* 0x009896800000895d */ /* 0x004fea0003900000 */
[----:B------:R-:W2:Y:S02]  /*aa00*/  @!P0 SYNCS.PHASECHK.TRANS64 P0, [R0+URZ], R3 ;  /* 0x00000003000085a7 */ /* 0x000ea400080010ff */
[----:B--2---:R-:W-:Y:S05]  /*aa10*/  @!P0 BRA `(.L_x_168) ;  /* 0xfffffffc00f08947 */ /* 0x004fea000383ffff */
[----:B------:R-:W-:Y:S05]  /*aa20*/  BRA `(.L_x_169) ;  /* 0xffffff8000ac7947 */ /* 0x000fea000383ffff */
.L_x_49:
[----:B------:R-:W-:-:S07]  /*aa30*/  MOV R0, UR5 ;  /* 0x0000000500007c02 */ /* 0x000fce0008000f00 */
.L_x_170:
[----:B-1----:R1:W2:Y:S02]  /*aa40*/  SYNCS.PHASECHK.TRANS64.TRYWAIT P0, [R0+URZ], R3 ;  /* 0x00000003000075a7 */ /* 0x0022a400080011ff */
[----:B--2---:R-:W-:Y:S05]  /*aa50*/  @!P0 NANOSLEEP.SYNCS 0x989680 ;  /* 0x009896800000895d */ /* 0x004fea0003900000 */
[----:B------:R-:W2:Y:S02]  /*aa60*/  @!P0 SYNCS.PHASECHK.TRANS64 P0, [R0+URZ], R3 ;  /* 0x00000003000085a7 */ /* 0x000ea400080010ff */
[----:B--2---:R-:W-:Y:S05]  /*aa70*/  @!P0 BRA `(.L_x_170) ;  /* 0xfffffffc00f08947 */ /* 0x004fea000383ffff */
[----:B------:R-:W-:Y:S05]  /*aa80*/  BRA `(.L_x_171) ;  /* 0xffffff8000b87947 */ /* 0x000fea000383ffff */
.L_x_50:
[----:B------:R-:W-:-:S07]  /*aa90*/  MOV R0, UR5 ;  /* 0x0000000500007c02 */ /* 0x000fce0008000f00 */
.L_x_172:
[----:B-1----:R1:W2:Y:S02]  /*aaa0*/  SYNCS.PHASECHK.TRANS64.TRYWAIT P0, [R0+URZ], R3 ;  /* 0x00000003000075a7 */ /* 0x0022a400080011ff */
[----:B--2---:R-:W-:Y:S05]  /*aab0*/  @!P0 NANOSLEEP.SYNCS 0x989680 ;  /* 0x009896800000895d */ /* 0x004fea0003900000 */
[----:B------:R-:W2:Y:S02]  /*aac0*/  @!P0 SYNCS.PHASECHK.TRANS64 P0, [R0+URZ], R3 ;  /* 0x00000003000085a7 */ /* 0x000ea400080010ff */
[----:B--2---:R-:W-:Y:S05]  /*aad0*/  @!P0 BRA `(.L_x_172) ;  /* 0xfffffffc00f08947 */ /* 0x004fea000383ffff */
[----:B------:R-:W-:Y:S05]  /*aae0*/  BRA `(.L_x_173) ;  /* 0xffffff8000c47947 */ /* 0x000fea000383ffff */
.L_x_51:
[----:B------:R-:W-:-:S07]  /*aaf0*/  MOV R0, UR5 ;  /* 0x0000000500007c02 */ /* 0x000fce0008000f00 */
.L_x_174:
[----:B-1----:R1:W2:Y:S02]  /*ab00*/  SYNCS.PHASECHK.TRANS64.TRYWAIT P0, [R0+URZ], R3 ;  /* 0x00000003000075a7 */ /* 0x0022a400080011ff */
[----:B--2---:R-:W-:Y:S05]  /*ab10*/  @!P0 NANOSLEEP.SYNCS 0x989680 ;  /* 0x009896800000895d */ /* 0x004fea0003900000 */
[----:B------:R-:W2:Y:S02]  /*ab20*/  @!P0 SYNCS.PHASECHK.TRANS64 P0, [R0+URZ], R3 ;  /* 0x00000003000085a7 */ /* 0x000ea400080010ff */
[----:B--2---:R-:W-:Y:S05]  /*ab30*/  @!P0 BRA `(.L_x_174) ;  /* 0xfffffffc00f08947 */ /* 0x004fea000383ffff */
[----:B------:R-:W-:Y:S05]  /*ab40*/  BRA `(.L_x_175) ;  /* 0xffffff8000d07947 */ /* 0x000fea000383ffff */
.L_x_52:
[----:B------:R-:W-:-:S07]  /*ab50*/  MOV R0, UR5 ;  /* 0x0000000500007c02 */ /* 0x000fce0008000f00 */
.L_x_176:
[----:B-1----:R1:W2:Y:S02]  /*ab60*/  SYNCS.PHASECHK.TRANS64.TRYWAIT P0, [R0+URZ], R3 ;  /* 0x00000003000075a7 */ /* 0x0022a400080011ff */
[----:B--2---:R-:W-:Y:S05]  /*ab70*/  @!P0 NANOSLEEP.SYNCS 0x989680 ;  /* 0x009896800000895d */ /* 0x004fea0003900000 */
[----:B------:R-:W2:Y:S02]  /*ab80*/  @!P0 SYNCS.PHASECHK.TRANS64 P0, [R0+URZ], R3 ;  /* 0x00000003000085a7 */ /* 0x000ea400080010ff */
[----:B--2---:R-:W-:Y:S05]  /*ab90*/  @!P0 BRA `(.L_x_176) ;  /* 0xfffffffc00f08947 */ /* 0x004fea000383ffff */
[----:B------:R-:W-:Y:S05]  /*aba0*/  BRA `(.L_x_177) ;  /* 0xffffff8000dc7947 */ /* 0x000fea000383ffff */
.L_x_53:
[----:B------:R-:W-:-:S07]  /*abb0*/  MOV R0, UR5 ;  /* 0x0000000500007c02 */ /* 0x000fce0008000f00 */
.L_x_178:
[----:B-1----:R1:W2:Y:S02]  /*abc0*/  SYNCS.PHASECHK.TRANS64.TRYWAIT P0, [R0+URZ], R3 ;  /* 0x00000003000075a7 */ /* 0x0022a400080011ff */
[----:B--2---:R-:W-:Y:S05]  /*abd0*/  @!P0 NANOSLEEP.SYNCS 0x989680 ;  /* 0x009896800000895d */ /* 0x004fea0003900000 */
[----:B------:R-:W2:Y:S02]  /*abe0*/  @!P0 SYNCS.PHASECHK.TRANS64 P0, [R0+URZ], R3 ;  /* 0x00000003000085a7 */ /* 0x000ea400080010ff */
[----:B--2---:R-:W-:Y:S05]  /*abf0*/  @!P0 BRA `(.L_x_178) ;  /* 0xfffffffc00f08947 */ /* 0x004fea000383ffff */
[----:B------:R-:W-:Y:S05]  /*ac00*/  BRA `(.L_x_179) ;  /* 0xffffff8000e87947 */ /* 0x000fea000383ffff */
.L_x_54:
[----:B------:R-:W-:-:S07]  /*ac10*/  MOV R0, UR5 ;  /* 0x0000000500007c02 */ /* 0x000fce0008000f00 */
.L_x_180:
[----:B-1----:R1:W2:Y:S02]  /*ac20*/  SYNCS.PHASECHK.TRANS64.TRYWAIT P0, [R0+URZ], R3 ;  /* 0x00000003000075a7 */ /* 0x0022a400080011ff */
[----:B--2---:R-:W-:Y:S05]  /*ac30*/  @!P0 NANOSLEEP.SYNCS 0x989680 ;  /* 0x009896800000895d */ /* 0x004fea0003900000 */
[----:B------:R-:W2:Y:S02]  /*ac40*/  @!P0 SYNCS.PHASECHK.TRANS64 P0, [R0+URZ], R3 ;  /* 0x00000003000085a7 */ /* 0x000ea400080010ff */
[----:B--2---:R-:W-:Y:S05]  /*ac50*/  @!P0 BRA `(.L_x_180) ;  /* 0xfffffffc00f08947 */ /* 0x004fea000383ffff */
[----:B------:R-:W-:Y:S05]  /*ac60*/  BRA `(.L_x_181) ;  /* 0xffffff8000f47947 */ /* 0x000fea000383ffff */
.L_x_55:
[----:B------:R-:W-:-:S07]  /*ac70*/  MOV R0, UR5 ;  /* 0x0000000500007c02 */ /* 0x000fce0008000f00 */
.L_x_182:
[----:B-1----:R1:W2:Y:S02]  /*ac80*/  SYNCS.PHASECHK.TRANS64.TRYWAIT P0, [R0+URZ], R3 ;  /* 0x00000003000075a7 */ /* 0x0022a400080011ff */
[----:B--2---:R-:W-:Y:S05]  /*ac90*/  @!P0 NANOSLEEP.SYNCS 0x989680 ;  /* 0x009896800000895d */ /* 0x004fea0003900000 */
[----:B------:R-:W2:Y:S02]  /*aca0*/  @!P0 SYNCS.PHASECHK.TRANS64 P0, [R0+URZ], R3 ;  /* 0x00000003000085a7 */ /* 0x000ea400080010ff */
[----:B--2---:R-:W-:Y:S05]  /*acb0*/  @!P0 BRA `(.L_x_182) ;  /* 0xfffffffc00f08947 */ /* 0x004fea000383ffff */
[----:B------:R-:W-:Y:S05]  /*acc0*/  BRA `(.L_x_183) ;  /* 0xffffff8400007947 */ /* 0x000fea000383ffff */
.L_x_56:
[----:B------:R-:W-:-:S07]  /*acd0*/  MOV R0, UR5 ;  /* 0x0000000500007c02 */ /* 0x000fce0008000f00 */
.L_x_184:
[----:B-1----:R1:W2:Y:S02]  /*ace0*/  SYNCS.PHASECHK.TRANS64.TRYWAIT P0, [R0+URZ], R3 ;  /* 0x00000003000075a7 */ /* 0x0022a400080011ff */
[----:B--2---:R-:W-:Y:S05]  /*acf0*/  @!P0 NANOSLEEP.SYNCS 0x989680 ;  /* 0x009896800000895d */ /* 0x004fea0003900000 */
[----:B------:R-:W2:Y:S02]  /*ad00*/  @!P0 SYNCS.PHASECHK.TRANS64 P0, [R0+URZ], R3 ;  /* 0x00000003000085a7 */ /* 0x000ea400080010ff */
[----:B--2---:R-:W-:Y:S05]  /*ad10*/  @!P0 BRA `(.L_x_184) ;  /* 0xfffffffc00f08947 */ /* 0x004fea000383ffff */
[----:B------:R-:W-:Y:S05]  /*ad20*/  BRA `(.L_x_185) ;  /* 0xffffff84000c7947 */ /* 0x000fea000383ffff */
.L_x_57:
[----:B------:R-:W-:-:S07]  /*ad30*/  MOV R0, UR5 ;  /* 0x0000000500007c02 */ /* 0x000fce0008000f00 */
.L_x_186:
[----:B-1----:R1:W2:Y:S02]  /*ad40*/  SYNCS.PHASECHK.TRANS64.TRYWAIT P0, [R0+URZ], R3 ;  /* 0x00000003000075a7 */ /* 0x0022a400080011ff */
[----:B--2---:R-:W-:Y:S05]  /*ad50*/  @!P0 NANOSLEEP.SYNCS 0x989680 ;  /* 0x009896800000895d */ /* 0x004fea0003900000 */
[----:B------:R-:W2:Y:S02]  /*ad60*/  @!P0 SYNCS.PHASECHK.TRANS64 P0, [R0+URZ], R3 ;  /* 0x00000003000085a7 */ /* 0x000ea400080010ff */
[----:B--2---:R-:W-:Y:S05]  /*ad70*/  @!P0 BRA `(.L_x_186) ;  /* 0xfffffffc00f08947 */ /* 0x004fea000383ffff */
[----:B------:R-:W-:Y:S05]  /*ad80*/  BRA `(.L_x_187) ;  /* 0xffffff8400187947 */ /* 0x000fea000383ffff */
.L_x_58:
[----:B------:R-:W-:-:S07]  /*ad90*/  MOV R0, UR5 ;  /* 0x0000000500007c02 */ /* 0x000fce0008000f00 */
.L_x_188:
[----:B-1----:R1:W2:Y:S02]  /*ada0*/  SYNCS.PHASECHK.TRANS64.TRYWAIT P0, [R0+URZ], R3 ;  /* 0x00000003000075a7 */ /* 0x0022a400080011ff */
[----:B--2---:R-:W-:Y:S05]  /*adb0*/  @!P0 NANOSLEEP.SYNCS 0x989680 ;  /* 0x009896800000895d */ /* 0x004fea0003900000 */
[----:B------:R-:W2:Y:S02]  /*adc0*/  @!P0 SYNCS.PHASECHK.TRANS64 P0, [R0+URZ], R3 ;  /* 0x00000003000085a7 */ /* 0x000ea400080010ff */
[----:B--2---:R-:W-:Y:S05]  /*add0*/  @!P0 BRA `(.L_x_188) ;  /* 0xfffffffc00f08947 */ /* 0x004fea000383ffff */
[----:B------:R-:W-:Y:S05]  /*ade0*/  BRA `(.L_x_189) ;  /* 0xffffff8400247947 */ /* 0x000fea000383ffff */
.L_x_61:
[----:B--2---:R2:W3:Y:S02]  /*adf0*/  SYNCS.PHASECHK.TRANS64.TRYWAIT P0, [R2+URZ+0x1b0], R5 ;  /* 0x0001b005020075a7 */ /* 0x0044e400080011ff */
[----:B---3--:R-:W-:Y:S05]  /*ae00*/  @!P0 NANOSLEEP.SYNCS 0x989680 ;  /* 0x009896800000895d */ /* 0x008fea0003900000 */
[----:B------:R-:W3:Y:S02]  /*ae10*/  @!P0 SYNCS.PHASECHK.TRANS64 P0, [R2+URZ+0x1b0], R5 ;  /* 0x0001b005020085a7 */ /* 0x000ee400080010ff */
[----:B---3--:R-:W-:Y:S05]  /*ae20*/  @!P0 BRA `(.L_x_61) ;  /* 0xfffffffc00f08947 */ /* 0x008fea000383ffff */
[----:B------:R-:W-:Y:S05]  /*ae30*/  BRA `(.L_x_190) ;  /* 0xffffff8400807947 */ /* 0x000fea000383ffff */
.L_x_62:
[----:B------:R-:W-:-:S07]  /*ae40*/  MOV R2, UR4 ;  /* 0x0000000400027c02 */ /* 0x000fce0008000f00 */
.L_x_191:
[----:B--2---:R2:W3:Y:S02]  /*ae50*/  SYNCS.PHASECHK.TRANS64.TRYWAIT P0, [R2+URZ+0x160], R5 ;  /* 0x00016005020075a7 */ /* 0x0044e400080011ff */
[----:B---3--:R-:W-:Y:S05]  /*ae60*/  @!P0 NANOSLEEP.SYNCS 0x989680 ;  /* 0x009896800000895d */ /* 0x008fea0003900000 */
[----:B------:R-:W3:Y:S02]  /*ae70*/  @!P0 SYNCS.PHASECHK.TRANS64 P0, [R2+URZ+0x160], R5 ;  /* 0x00016005020085a7 */ /* 0x000ee400080010ff */
[----:B---3--:R-:W-:Y:S05]  /*ae80*/  @!P0 BRA `(.L_x_191) ;  /* 0xfffffffc00f08947 */ /* 0x008fea000383ffff */
[----:B------:R-:W-:Y:S05]  /*ae90*/  BRA `(.L_x_192) ;  /* 0xffffff8400907947 */ /* 0x000fea000383ffff */
.L_x_63:
[----:B--2---:R2:W3:Y:S02]  /*aea0*/  SYNCS.PHASECHK.TRANS64.TRYWAIT P1, [R2+URZ+0x150], R5 ;  /* 0x00015005020075a7 */ /* 0x0044e400080211ff */
[----:B---3--:R-:W-:Y:S05]  /*aeb0*/  @!P1 NANOSLEEP.SYNCS 0x989680 ;  /* 0x009896800000995d */ /* 0x008fea0003900000 */
[----:B------:R-:W3:Y:S02]  /*aec0*/  @!P1 SYNCS.PHASECHK.TRANS64 P1, [R2+URZ+0x150], R5 ;  /* 0x00015005020095a7 */ /* 0x000ee400080210ff */
[----:B---3--:R-:W-:Y:S05]  /*aed0*/  @!P1 BRA `(.L_x_63) ;  /* 0xfffffffc00f09947 */ /* 0x008fea000383ffff */
[----:B------:R-:W-:Y:S05]  /*aee0*/  BRA `(.L_x_193) ;  /* 0xffffff8400c07947 */ /* 0x000fea000383ffff */
.L_x_66:
[----:B------:R-:W-:-:S07]  /*aef0*/  MOV R0, UR4 ;  /* 0x0000000400007c02 */ /* 0x000fce0008000f00 */
.L_x_194:
[----:B--2---:R2:W3:Y:S02]  /*af00*/  SYNCS.PHASECHK.TRANS64.TRYWAIT P0, [R0+URZ+0x160], R3 ;  /* 0x00016003000075a7 */ /* 0x0044e400080011ff */
[----:B---3--:R-:W-:Y:S05]  /*af10*/  @!P0 NANOSLEEP.SYNCS 0x989680 ;  /* 0x009896800000895d */ /* 0x008fea0003900000 */
[----:B------:R-:W3:Y:S02]  /*af20*/  @!P0 SYNCS.PHASECHK.TRANS64 P0, [R0+URZ+0x160], R3 ;  /* 0x00016003000085a7 */ /* 0x000ee400080010ff */
[----:B---3--:R-:W-:Y:S05]  /*af30*/  @!P0 BRA `(.L_x_194) ;  /* 0xfffffffc00f08947 */ /* 0x008fea000383ffff */
[----:B------:R-:W-:Y:S05]  /*af40*/  BRA `(.L_x_65) ;  /* 0xffffff8800147947 */ /* 0x000fea000383ffff */
.L_x_75:
[----:B--2---:R-:W-:-:S04]  /*af50*/  MOV R0, UR5 ;  /* 0x0000000500007c02 */ /* 0x004fc80008000f00 */
[----:B------:R2:W3:Y:S03]  /*af60*/  SYNCS.PHASECHK.TRANS64.TRYWAIT P0, [R0+URZ+0x8], R7 ;  /* 0x00000807000075a7 */ /* 0x0004e600080011ff */
[----:B---3--:R-:W-:Y:S05]  /*af70*/  @!P0 NANOSLEEP.SYNCS 0x989680 ;  /* 0x009896800000895d */ /* 0x008fea0003900000 */
[----:B------:R-:W3:Y:S02]  /*af80*/  @!P0 SYNCS.PHASECHK.TRANS64 P0, [R0+URZ+0x8], R7 ;  /* 0x00000807000085a7 */ /* 0x000ee400080010ff */
[----:B---3--:R-:W-:Y:S05]  /*af90*/  @!P0 BRA `(.L_x_75) ;  /* 0xfffffffc00ec8947 */ /* 0x008fea000383ffff */
[----:B------:R-:W-:Y:S05]  /*afa0*/  BRA `(.L_x_74) ;  /* 0xffffff8800c87947 */ /* 0x000fea000383ffff */
.L_x_77:
[----:B------:R-:W-:Y:S01]  /*afb0*/  BSSY B0, `(.L_x_195) ;  /* 0x0000006000007945 */ /* 0x000fe20003800000 */
[----:B------:R-:W-:-:S07]  /*afc0*/  MOV R15, 0xffffffff ;  /* 0xffffffff000f7802 */ /* 0x000fce0000000f00 */
[----:B-12--5:R-:W-:Y:S05]  /*afd0*/  WARPSYNC.COLLECTIVE R15, `(.L_x_196) ;  /* 0x000000000f0c7348 */ /* 0x026fea0003c00000 */
[----:B------:R-:W-:Y:S02]  /*afe0*/  ELECT P6, UR79, PT ;  /* 0x00000000004f782f */ /* 0x000fe400038c0000 */
[----:B------:R-:W-:Y:S01]  /*aff0*/  MOV R14, UR79 ;  /* 0x0000004f000e7c02 */ /* 0x000fe20008000f00 */
[----:B-12--5:R-:W-:Y:S10]  /*b000*/  ENDCOLLECTIVE ;  /* 0x000000000000791b */ /* 0x026ff40003800000 */
.L_x_196:
[----:B------:R-:W-:Y:S05]  /*b010*/  BSYNC B0 ;  /* 0x0000000000007941 */ /* 0x000fea0003800000 */
.L_x_195:
[----:B------:R-:W-:Y:S05]  /*b020*/  BRA `(.L_x_197) ;  /* 0xffffff8800f87947 */ /* 0x000fea000383ffff */
.L_x_79:
[----:B--2---:R-:W-:-:S04]  /*b030*/  MOV R0, UR5 ;  /* 0x0000000500007c02 */ /* 0x004fc80008000f00 */
[----:B------:R2:W3:Y:S03]  /*b040*/  SYNCS.PHASECHK.TRANS64.TRYWAIT P0, [R0+URZ+0x8], R5 ;  /* 0x00000805000075a7 */ /* 0x0004e600080011ff */
[----:B---3--:R-:W-:Y:S05]  /*b050*/  @!P0 NANOSLEEP.SYNCS 0x989680 ;  /* 0x009896800000895d */ /* 0x008fea0003900000 */
[----:B------:R-:W3:Y:S02]  /*b060*/  @!P0 SYNCS.PHASECHK.TRANS64 P0, [R0+URZ+0x8], R5 ;  /* 0x00000805000085a7 */ /* 0x000ee400080010ff */
[----:B---3--:R-:W-:Y:S05]  /*b070*/  @!P0 BRA `(.L_x_79) ;  /* 0xfffffffc00ec8947 */ /* 0x008fea000383ffff */
[----:B------:R-:W-:Y:S05]  /*b080*/  BRA `(.L_x_78) ;  /* 0xffffff8800fc7947 */ /* 0x000fea000383ffff */
.L_x_80:
[----:B-1----:R1:W2:Y:S02]  /*b090*/  SYNCS.PHASECHK.TRANS64.TRYWAIT P0, [R0+URZ+0x150], R5 ;  /* 0x00015005000075a7 */ /* 0x0022a400080011ff */
[----:B--2---:R-:W-:Y:S05]  /*b0a0*/  @!P0 NANOSLEEP.SYNCS 0x989680 ;  /* 0x009896800000895d */ /* 0x004fea0003900000 */
[----:B------:R-:W2:Y:S02]  /*b0b0*/  @!P0 SYNCS.PHASECHK.TRANS64 P0, [R0+URZ+0x150], R5 ;  /* 0x00015005000085a7 */ /* 0x000ea400080010ff */
[----:B--2---:R-:W-:Y:S05]  /*b0c0*/  @!P0 BRA `(.L_x_80) ;  /* 0xfffffffc00f08947 */ /* 0x004fea000383ffff */
[----:B------:R-:W-:Y:S05]  /*b0d0*/  BRA `(.L_x_198) ;  /* 0xffffff8c00d87947 */ /* 0x000fea000383ffff */
.L_x_82:
[----:B------:R-:W-:-:S07]  /*b0e0*/  MOV R0, UR23 ;  /* 0x0000001700007c02 */ /* 0x000fce0008000f00 */
.L_x_199:
[----:B-1----:R1:W2:Y:S02]  /*b0f0*/  SYNCS.PHASECHK.TRANS64.TRYWAIT P0, [R0+URZ+0x190], R5 ;  /* 0x00019005000075a7 */ /* 0x0022a400080011ff */
[----:B--2---:R-:W-:Y:S05]  /*b100*/  @!P0 NANOSLEEP.SYNCS 0x989680 ;  /* 0x009896800000895d */ /* 0x004fea0003900000 */
[----:B------:R-:W2:Y:S02]  /*b110*/  @!P0 SYNCS.PHASECHK.TRANS64 P0, [R0+URZ+0x190], R5 ;  /* 0x00019005000085a7 */ /* 0x000ea400080010ff */
[----:B--2---:R-:W-:Y:S05]  /*b120*/  @!P0 BRA `(.L_x_199) ;  /* 0xfffffffc00f08947 */ /* 0x004fea000383ffff */
[----:B------:R-:W-:Y:S05]  /*b130*/  BRA `(.L_x_200) ;  /* 0xffffff9000247947 */ /* 0x000fea000383ffff */
.L_x_85:
[----:B------:R-:W-:Y:S07]  /*b140*/  MOV R0, UR5 ;  /* 0x0000000500007c02 */ /* 0x000fee0008000f00 */
.L_x_201:
[----:B-1----:R1:W2:Y:S02]  /*b150*/  SYNCS.PHASECHK.TRANS64.TRYWAIT P0, [R0+URZ], R5 ;  /* 0x00000005000075a7 */ /* 0x0022a400080011ff */
[----:B--2---:R-:W-:Y:S05]  /*b160*/  @!P0 NANOSLEEP.SYNCS 0x989680 ;  /* 0x009896800000895d */ /* 0x004fea0003900000 */
[----:B------:R-:W2:Y:S02]  /*b170*/  @!P0 SYNCS.PHASECHK.TRANS64 P0, [R0+URZ], R5 ;  /* 0x00000005000085a7 */ /* 0x000ea400080010ff */
[----:B--2---:R-:W-:Y:S05]  /*b180*/  @!P0 BRA `(.L_x_201) ;  /* 0xfffffffc00f08947 */ /* 0x004fea000383ffff */
[----:B------:R-:W-:Y:S05]  /*b190*/  BRA `(.L_x_84) ;  /* 0xffffff9000387947 */ /* 0x000fea000383ffff */
.L_x_89:
[----:B-1----:R-:W-:-:S07]  /*b1a0*/  MOV R0, UR4 ;  /* 0x0000000400007c02 */ /* 0x002fce0008000f00 */
.L_x_202:
[----:B-1----:R1:W2:Y:S02]  /*b1b0*/  SYNCS.PHASECHK.TRANS64.TRYWAIT P0, [R0+URZ], R3 ;  /* 0x00000003000075a7 */ /* 0x0022a400080011ff */
[----:B--2---:R-:W-:Y:S05]  /*b1c0*/  @!P0 NANOSLEEP.SYNCS 0x989680 ;  /* 0x009896800000895d */ /* 0x004fea0003900000 */
[----:B------:R-:W2:Y:S02]  /*b1d0*/  @!P0 SYNCS.PHASECHK.TRANS64 P0, [R0+URZ], R3 ;  /* 0x00000003000085a7 */ /* 0x000ea400080010ff */
[----:B--2---:R-:W-:Y:S05]  /*b1e0*/  @!P0 BRA `(.L_x_202) ;  /* 0xfffffffc00f08947 */ /* 0x004fea000383ffff */
[----:B------:R-:W-:Y:S05]  /*b1f0*/  BRA `(.L_x_203) ;  /* 0xffffff9400047947 */ /* 0x000fea000383ffff */
.L_x_90:
[----:B------:R-:W-:-:S07]  /*b200*/  MOV R0, UR5 ;  /* 0x0000000500007c02 */ /* 0x000fce0008000f00 */
.L_x_204:
[----:B-1----:R1:W2:Y:S02]  /*b210*/  SYNCS.PHASECHK.TRANS64.TRYWAIT P0, [R0+URZ], R3 ;  /* 0x00000003000075a7 */ /* 0x0022a400080011ff */
[----:B--2---:R-:W-:Y:S05]  /*b220*/  @!P0 NANOSLEEP.SYNCS 0x989680 ;  /* 0x009896800000895d */ /* 0x004fea0003900000 */
[----:B------:R-:W2:Y:S02]  /*b230*/  @!P0 SYNCS.PHASECHK.TRANS64 P0, [R0+URZ], R3 ;  /* 0x00000003000085a7 */ /* 0x000ea400080010ff */
[----:B--2---:R-:W-:Y:S05]  /*b240*/  @!P0 BRA `(.L_x_204) ;  /* 0xfffffffc00f08947 */ /* 0x004fea000383ffff */
[----:B------:R-:W-:Y:S05]  /*b250*/  BRA `(.L_x_205) ;  /* 0xffffff9400107947 */ /* 0x000fea000383ffff */
.L_x_91:
[----:B------:R-:W-:-:S07]  /*b260*/  MOV R0, UR5 ;  /* 0x0000000500007c02 */ /* 0x000fce0008000f00 */
.L_x_206:
[----:B-1----:R1:W2:Y:S02]  /*b270*/  SYNCS.PHASECHK.TRANS64.TRYWAIT P0, [R0+URZ], R3 ;  /* 0x00000003000075a7 */ /* 0x0022a400080011ff */
[----:B--2---:R-:W-:Y:S05]  /*b280*/  @!P0 NANOSLEEP.SYNCS 0x989680 ;  /* 0x009896800000895d */ /* 0x004fea0003900000 */
[----:B------:R-:W2:Y:S02]  /*b290*/  @!P0 SYNCS.PHASECHK.TRANS64 P0, [R0+URZ], R3 ;  /* 0x00000003000085a7 */ /* 0x000ea400080010ff */
[----:B--2---:R-:W-:Y:S05]  /*b2a0*/  @!P0 BRA `(.L_x_206) ;  /* 0xfffffffc00f08947 */ /* 0x004fea000383ffff */
[----:B------:R-:W-:Y:S05]  /*b2b0*/  BRA `(.L_x_207) ;  /* 0xffffff94001c7947 */ /* 0x000fea000383ffff */
.L_x_94:
[----:B------:R-:W-:-:S07]  /*b2c0*/  MOV R0, UR17 ;  /* 0x0000001100007c02 */ /* 0x000fce0008000f00 */
.L_x_208:
[----:B-1----:R1:W2:Y:S02]  /*b2d0*/  SYNCS.PHASECHK.TRANS64.TRYWAIT P1, [R0+URZ+0x1d0], R3 ;  /* 0x0001d003000075a7 */ /* 0x0022a400080211ff */
[----:B--2---:R-:W-:Y:S05]  /*b2e0*/  @!P1 NANOSLEEP.SYNCS 0x989680 ;  /* 0x009896800000995d */ /* 0x004fea0003900000 */
[----:B------:R-:W2:Y:S02]  /*b2f0*/  @!P1 SYNCS.PHASECHK.TRANS64 P1, [R0+URZ+0x1d0], R3 ;  /* 0x0001d003000095a7 */ /* 0x000ea400080210ff */
[----:B--2---:R-:W-:Y:S05]  /*b300*/  @!P1 BRA `(.L_x_208) ;  /* 0xfffffffc00f09947 */ /* 0x004fea000383ffff */
[----:B------:R-:W-:Y:S05]  /*b310*/  BRA `(.L_x_209) ;  /* 0xffffff9400687947 */ /* 0x000fea000383ffff */
.L_x_99:
[----:B--2---:R2:W3:Y:S02]  /*b320*/  SYNCS.PHASECHK.TRANS64.TRYWAIT P0, [R8+URZ+0x150], R5 ;  /* 0x00015005080075a7 */ /* 0x0044e400080011ff */
[----:B---3--:R-:W-:Y:S05]  /*b330*/  @!P0 NANOSLEEP.SYNCS 0x989680 ;  /* 0x009896800000895d */ /* 0x008fea0003900000 */
[----:B------:R-:W3:Y:S02]  /*b340*/  @!P0 SYNCS.PHASECHK.TRANS64 P0, [R8+URZ+0x150], R5 ;  /* 0x00015005080085a7 */ /* 0x000ee400080010ff */
[----:B---3--:R-:W-:Y:S05]  /*b350*/  @!P0 BRA `(.L_x_99) ;  /* 0xfffffffc00f08947 */ /* 0x008fea000383ffff */
[----:B------:R-:W-:Y:S05]  /*b360*/  BRA `(.L_x_210) ;  /* 0xffffff9800ac7947 */ /* 0x000fea000383ffff */
.L_x_102:
[----:B------:R-:W-:Y:S07]  /*b370*/  MOV R0, UR21 ;  /* 0x0000001500007c02 */ /* 0x000fee0008000f00 */
.L_x_211:
[----:B--2---:R2:W3:Y:S02]  /*b380*/  SYNCS.PHASECHK.TRANS64.TRYWAIT P1, [R0+URZ+0x148], R5 ;  /* 0x00014805000075a7 */ /* 0x0044e400080211ff */
[----:B---3--:R-:W-:Y:S05]  /*b390*/  @!P1 NANOSLEEP.SYNCS 0x989680 ;  /* 0x009896800000995d */ /* 0x008fea0003900000 */
[----:B------:R-:W3:Y:S02]  /*b3a0*/  @!P1 SYNCS.PHASECHK.TRANS64 P1, [R0+URZ+0x148], R5 ;  /* 0x00014805000095a7 */ /* 0x000ee400080210ff */
[----:B---3--:R-:W-:Y:S05]  /*b3b0*/  @!P1 BRA `(.L_x_211) ;  /* 0xfffffffc00f09947 */ /* 0x008fea000383ffff */
[----:B------:R-:W-:Y:S05]  /*b3c0*/  BRA `(.L_x_101) ;  /* 0xffffffa000287947 */ /* 0x000fea000383ffff */
.L_x_105:
[----:B--2---:R-:W-:Y:S07]  /*b3d0*/  MOV R5, UR21 ;  /* 0x0000001500057c02 */ /* 0x004fee0008000f00 */
.L_x_212:
[----:B--2---:R2:W3:Y:S02]  /*b3e0*/  SYNCS.PHASECHK.TRANS64.TRYWAIT P0, [R5+URZ+0x120], R4 ;  /* 0x00012004050075a7 */ /* 0x0044e400080011ff */
[----:B---3--:R-:W-:Y:S05]  /*b3f0*/  @!P0 NANOSLEEP.SYNCS 0x989680 ;  /* 0x009896800000895d */ /* 0x008fea0003900000 */
[----:B------:R-:W3:Y:S02]  /*b400*/  @!P0 SYNCS.PHASECHK.TRANS64 P0, [R5+URZ+0x120], R4 ;  /* 0x00012004050085a7 */ /* 0x000ee400080010ff */
[----:B---3--:R-:W-:Y:S05]  /*b410*/  @!P0 BRA `(.L_x_212) ;  /* 0xfffffffc00f08947 */ /* 0x008fea000383ffff */
[----:B------:R-:W-:Y:S05]  /*b420*/  BRA `(.L_x_213) ;  /* 0xffffffa000807947 */ /* 0x000fea000383ffff */
.L_x_106:
[----:B------:R-:W-:Y:S07]  /*b430*/  MOV R5, UR21 ;  /* 0x0000001500057c02 */ /* 0x000fee0008000f00 */
.L_x_214:
[----:B--2---:R2:W3:Y:S02]  /*b440*/  SYNCS.PHASECHK.TRANS64.TRYWAIT P0, [R5+URZ+0x128], R4 ;  /* 0x00012804050075a7 */ /* 0x0044e400080011ff */
[----:B---3--:R-:W-:Y:S05]  /*b450*/  @!P0 NANOSLEEP.SYNCS 0x989680 ;  /* 0x009896800000895d */ /* 0x008fea0003900000 */
[----:B------:R-:W3:Y:S02]  /*b460*/  @!P0 SYNCS.PHASECHK.TRANS64 P0, [R5+URZ+0x128], R4 ;  /* 0x00012804050085a7 */ /* 0x000ee400080010ff */
[----:B---3--:R-:W-:Y:S05]  /*b470*/  @!P0 BRA `(.L_x_214) ;  /* 0xfffffffc00f08947 */ /* 0x008fea000383ffff */
[----:B------:R-:W-:Y:S05]  /*b480*/  BRA `(.L_x_215) ;  /* 0xffffffa000d87947 */ /* 0x000fea000383ffff */
.L_x_107:
[----:B--2---:R-:W-:Y:S07]  /*b490*/  MOV R5, UR21 ;  /* 0x0000001500057c02 */ /* 0x004fee0008000f00 */
.L_x_216:
[----:B--2---:R2:W3:Y:S02]  /*b4a0*/  SYNCS.PHASECHK.TRANS64.TRYWAIT P0, [R5+URZ+0x130], R4 ;  /* 0x00013004050075a7 */ /* 0x0044e400080011ff */
[----:B---3--:R-:W-:Y:S05]  /*b4b0*/  @!P0 NANOSLEEP.SYNCS 0x989680 ;  /* 0x009896800000895d */ /* 0x008fea0003900000 */
[----:B------:R-:W3:Y:S02]  /*b4c0*/  @!P0 SYNCS.PHASECHK.TRANS64 P0, [R5+URZ+0x130], R4 ;  /* 0x00013004050085a7 */ /* 0x000ee400080010ff */
[----:B---3--:R-:W-:Y:S05]  /*b4d0*/  @!P0 BRA `(.L_x_216) ;  /* 0xfffffffc00f08947 */ /* 0x008fea000383ffff */
[----:B------:R-:W-:Y:S05]  /*b4e0*/  BRA `(.L_x_217) ;  /* 0xffffffa400347947 */ /* 0x000fea000383ffff */
.L_x_108:
[----:B--2---:R-:W-:Y:S07]  /*b4f0*/  MOV R5, UR21 ;  /* 0x0000001500057c02 */ /* 0x004fee0008000f00 */
.L_x_218:
[----:B--2---:R2:W3:Y:S02]  /*b500*/  SYNCS.PHASECHK.TRANS64.TRYWAIT P0, [R5+URZ+0x138], R4 ;  /* 0x00013804050075a7 */ /* 0x0044e400080011ff */
[----:B---3--:R-:W-:Y:S05]  /*b510*/  @!P0 NANOSLEEP.SYNCS 0x989680 ;  /* 0x009896800000895d */ /* 0x008fea0003900000 */
[----:B------:R-:W3:Y:S02]  /*b520*/  @!P0 SYNCS.PHASECHK.TRANS64 P0, [R5+URZ+0x138], R4 ;  /* 0x00013804050085a7 */ /* 0x000ee400080010ff */
[----:B---3--:R-:W-:Y:S05]  /*b530*/  @!P0 BRA `(.L_x_218) ;  /* 0xfffffffc00f08947 */ /* 0x008fea000383ffff */
[----:B------:R-:W-:Y:S05]  /*b540*/  BRA `(.L_x_219) ;  /* 0xffffffa400987947 */ /* 0x000fea000383ffff */
.L_x_110:
[----:B------:R-:W-:-:S07]  /*b550*/  MOV R0, UR21 ;  /* 0x0000001500007c02 */ /* 0x000fce0008000f00 */
.L_x_220:
[----:B--2---:R2:W3:Y:S02]  /*b560*/  SYNCS.PHASECHK.TRANS64.TRYWAIT P0, [R0+URZ+0x120], R3 ;  /* 0x00012003000075a7 */ /* 0x0044e400080011ff */
[----:B---3--:R-:W-:Y:S05]  /*b570*/  @!P0 NANOSLEEP.SYNCS 0x989680 ;  /* 0x009896800000895d */ /* 0x008fea0003900000 */
[----:B------:R-:W3:Y:S02]  /*b580*/  @!P0 SYNCS.PHASECHK.TRANS64 P0, [R0+URZ+0x120], R3 ;  /* 0x00012003000085a7 */ /* 0x000ee400080010ff */
[----:B---3--:R-:W-:Y:S05]  /*b590*/  @!P0 BRA `(.L_x_220) ;  /* 0xfffffffc00f08947 */ /* 0x008fea000383ffff */
[----:B------:R-:W-:Y:S05]  /*b5a0*/  BRA `(.L_x_221) ;  /* 0xffffffa800247947 */ /* 0x000fea000383ffff */
.L_x_111:
[----:B--2---:R-:W-:-:S07]  /*b5b0*/  MOV R0, UR21 ;  /* 0x0000001500007c02 */ /* 0x004fce0008000f00 */
.L_x_222:
[----:B--2---:R2:W3:Y:S02]  /*b5c0*/  SYNCS.PHASECHK.TRANS64.TRYWAIT P0, [R0+URZ+0x128], R3 ;  /* 0x00012803000075a7 */ /* 0x0044e400080011ff */
[----:B---3--:R-:W-:Y:S05]  /*b5d0*/  @!P0 NANOSLEEP.SYNCS 0x989680 ;  /* 0x009896800000895d */ /* 0x008fea0003900000 */
[----:B------:R-:W3:Y:S02]  /*b5e0*/  @!P0 SYNCS.PHASECHK.TRANS64 P0, [R0+URZ+0x128], R3 ;  /* 0x00012803000085a7 */ /* 0x000ee400080010ff */
[----:B---3--:R-:W-:Y:S05]  /*b5f0*/  @!P0 BRA `(.L_x_222) ;  /* 0xfffffffc00f08947 */ /* 0x008fea000383ffff */
[----:B------:R-:W-:Y:S05]  /*b600*/  BRA `(.L_x_223) ;  /* 0xffffffa800147947 */ /* 0x000fea000383ffff */
.L_x_112:
[----:B--2---:R-:W-:-:S07]  /*b610*/  MOV R0, UR21 ;  /* 0x0000001500007c02 */ /* 0x004fce0008000f00 */
.L_x_224:
[----:B--2---:R2:W3:Y:S02]  /*b620*/  SYNCS.PHASECHK.TRANS64.TRYWAIT P0, [R0+URZ+0x130], R3 ;  /* 0x00013003000075a7 */ /* 0x0044e400080011ff */
[----:B---3--:R-:W-:Y:S05]  /*b630*/  @!P0 NANOSLEEP.SYNCS 0x989680 ;  /* 0x009896800000895d */ /* 0x008fea0003900000 */
[----:B------:R-:W3:Y:S02]  /*b640*/  @!P0 SYNCS.PHASECHK.TRANS64 P0, [R0+URZ+0x130], R3 ;  /* 0x00013003000085a7 */ /* 0x000ee400080010ff */
[----:B---3--:R-:W-:Y:S05]  /*b650*/  @!P0 BRA `(.L_x_224) ;  /* 0xfffffffc00f08947 */ /* 0x008fea000383ffff */
[----:B------:R-:W-:Y:S05]  /*b660*/  BRA `(.L_x_225) ;  /* 0xffffffa800047947 */ /* 0x000fea000383ffff */
.L_x_114:
[----:B-1----:R1:W2:Y:S02]  /*b670*/  SYNCS.PHASECHK.TRANS64.TRYWAIT P0, [R3+URZ+0x150], R0 ;  /* 0x00015000030075a7 */ /* 0x0022a400080011ff */
[----:B--2---:R-:W-:Y:S05]  /*b680*/  @!P0 NANOSLEEP.SYNCS 0x989680 ;  /* 0x009896800000895d */ /* 0x004fea0003900000 */
[----:B------:R-:W2:Y:S02]  /*b690*/  @!P0 SYNCS.PHASECHK.TRANS64 P0, [R3+URZ+0x150], R0 ;  /* 0x00015000030085a7 */ /* 0x000ea400080010ff */
[----:B--2---:R-:W-:Y:S05]  /*b6a0*/  @!P0 BRA `(.L_x_114) ;  /* 0xfffffffc00f08947 */ /* 0x004fea000383ffff */
[----:B------:R-:W-:Y:S05]  /*b6b0*/  BRA `(.L_x_226) ;  /* 0xffffffa800c87947 */ /* 0x000fea000383ffff */
.L_x_125:
[----:B--2---:R2:W1:Y:S02]  /*b6c0*/  SYNCS.PHASECHK.TRANS64.TRYWAIT P1, [R5+URZ+0x100], R2 ;  /* 0x00010002050075a7 */ /* 0x00446400080211ff */
[----:B-1----:R-:W-:Y:S05]  /*b6d0*/  @!P1 NANOSLEEP.SYNCS 0x989680 ;  /* 0x009896800000995d */ /* 0x002fea0003900000 */
[----:B------:R-:W1:Y:S02]  /*b6e0*/  @!P1 SYNCS.PHASECHK.TRANS64 P1, [R5+URZ+0x100], R2 ;  /* 0x00010002050095a7 */ /* 0x000e6400080210ff */
[----:B-1----:R-:W-:Y:S05]  /*b6f0*/  @!P1 BRA `(.L_x_125) ;  /* 0xfffffffc00f09947 */ /* 0x002fea000383ffff */
[----:B------:R-:W-:Y:S05]  /*b700*/  BRA `(.L_x_124) ;  /* 0xffffffb8003c7947 */ /* 0x000fea000383ffff */
.L_x_127:
[----:B-1----:R1:W4:Y:S02]  /*b710*/  SYNCS.PHASECHK.TRANS64.TRYWAIT P0, [R90+URZ+0x170], R7 ;  /* 0x000170075a0075a7 */ /* 0x00232400080011ff */
[----:B----4-:R-:W-:Y:S05]  /*b720*/  @!P0 NANOSLEEP.SYNCS 0x989680 ;  /* 0x009896800000895d */ /* 0x010fea0003900000 */
[----:B------:R-:W4:Y:S02]  /*b730*/  @!P0 SYNCS.PHASECHK.TRANS64 P0, [R90+URZ+0x170], R7 ;  /* 0x000170075a0085a7 */ /* 0x000f2400080010ff */
[----:B----4-:R-:W-:Y:S05]  /*b740*/  @!P0 BRA `(.L_x_127) ;  /* 0xfffffffc00f08947 */ /* 0x010fea000383ffff */
[----:B------:R-:W-:Y:S05]  /*b750*/  BRA `(.L_x_126) ;  /* 0xffffffb8008c7947 */ /* 0x000fea000383ffff */
.L_x_135:
[----:B---3--:R3:W4:Y:S02]  /*b760*/  SYNCS.PHASECHK.TRANS64.TRYWAIT P0, [R103+URZ+0x100], R4 ;  /* 0x00010004670075a7 */ /* 0x00872400080011ff */
[----:B----4-:R-:W-:Y:S05]  /*b770*/  @!P0 NANOSLEEP.SYNCS 0x989680 ;  /* 0x009896800000895d */ /* 0x010fea0003900000 */
[----:B------:R-:W4:Y:S02]  /*b780*/  @!P0 SYNCS.PHASECHK.TRANS64 P0, [R103+URZ+0x100], R4 ;  /* 0x00010004670085a7 */ /* 0x000f2400080010ff */
[----:B----4-:R-:W-:Y:S05]  /*b790*/  @!P0 BRA `(.L_x_135) ;  /* 0xfffffffc00f08947 */ /* 0x010fea000383ffff */
[----:B------:R-:W-:Y:S05]  /*b7a0*/  BRA `(.L_x_134) ;  /* 0xffffffc400947947 */ /* 0x000fea000383ffff */
.L_x_143:
[----:B---3--:R3:W4:Y:S02]  /*b7b0*/  SYNCS.PHASECHK.TRANS64.TRYWAIT P0, [R103+URZ+0x100], R4 ;  /* 0x00010004670075a7 */ /* 0x00872400080011ff */
[----:B----4-:R-:W-:Y:S05]  /*b7c0*/  @!P0 NANOSLEEP.SYNCS 0x989680 ;  /* 0x009896800000895d */ /* 0x010fea0003900000 */
[----:B------:R-:W4:Y:S02]  /*b7d0*/  @!P0 SYNCS.PHASECHK.TRANS64 P0, [R103+URZ+0x100], R4 ;  /* 0x00010004670085a7 */ /* 0x000f2400080010ff */
[----:B----4-:R-:W-:Y:S05]  /*b7e0*/  @!P0 BRA `(.L_x_143) ;  /* 0xfffffffc00f08947 */ /* 0x010fea000383ffff */
[----:B------:R-:W-:Y:S05]  /*b7f0*/  BRA `(.L_x_142) ;  /* 0xffffffd000e47947 */ /* 0x000fea000383ffff */
.L_x_151:
[----:B---3--:R3:W4:Y:S02]  /*b800*/  SYNCS.PHASECHK.TRANS64.TRYWAIT P0, [R102+URZ+0x100], R3 ;  /* 0x00010003660075a7 */ /* 0x00872400080011ff */
[----:B----4-:R-:W-:Y:S05]  /*b810*/  @!P0 NANOSLEEP.SYNCS 0x989680 ;  /* 0x009896800000895d */ /* 0x010fea0003900000 */
[----:B------:R-:W4:Y:S02]  /*b820*/  @!P0 SYNCS.PHASECHK.TRANS64 P0, [R102+URZ+0x100], R3 ;  /* 0x00010003660085a7 */ /* 0x000f2400080010ff */
[----:B----4-:R-:W-:Y:S05]  /*b830*/  @!P0 BRA `(.L_x_151) ;  /* 0xfffffffc00f08947 */ /* 0x010fea000383ffff */
[----:B------:R-:W-:Y:S05]  /*b840*/  BRA `(.L_x_150) ;  /* 0xffffffe0003c7947 */ /* 0x000fea000383ffff */
        .weak           $__internal_0_$__cuda_sm10x_tcgen05_guardrail_trap_col_being_dealloced_not_returned_by_alloc
        .type           $__internal_0_$__cuda_sm10x_tcgen05_guardrail_trap_col_being_dealloced_not_returned_by_alloc,@function
        .size           $__internal_0_$__cuda_sm10x_tcgen05_guardrail_trap_col_being_dealloced_not_returned_by_alloc,($__internal_1_$__cuda_sm10x_tcgen05_guardrail_trap_phase_invalid_during_alloc - $__internal_0_$__cuda_sm10x_tcgen05_guardrail_trap_col_being_dealloced_not_returned_by_alloc)
$__internal_0_$__cuda_sm10x_tcgen05_guardrail_trap_col_being_dealloced_not_returned_by_alloc:
[----:B------:R-:W-:Y:S05]  /*b850*/  BPT.TRAP 0x1 ;  /* 0x000000040000795c */ /* 0x000fea0000300000 */
[----:B------:R-:W-:-:S04]  /*b860*/  HFMA2 R3, -RZ, RZ, 0, 0 ;  /* 0x00000000ff037431 */ /* 0x000fc800000001ff */
[----:B------:R-:W-:Y:S05]  /*b870*/  RET.REL.NODEC R2 `(_ZN7cutlass13device_kernelINS_4gemm6kernel13GemmUniversalIN4cute5tupleIJiiiiEEENS1_10collective13CollectiveMmaINS1_35MainloopSm100TmaUmmaWarpSpecializedILi16ELi2ELi4ENS5_IJNS4_1CILi4EEENSA_ILi1EEESC_EEEEENS5_IJNSA_ILi128EEENSA_ILi256EEENSA_ILi64EEEEEENS_12float_e4m3_tENS5_IJlSC_lEEESJ_SK_NS4_8TiledMMAINS4_8MMA_AtomIJNS4_10MMA_TraitsINS4_25SM100_MMA_F8F6F4_2x1SM_SSEJSJ_SJ_fSF_SG_NS4_17integral_constantINS4_4UMMA5MajorELSR_0EEESS_NSP_INSQ_7ScaleInELST_0EEESU_EEEEEENS4_6LayoutINS5_IJSC_SC_SC_EEENS5_IJNSA_ILi0EEESZ_SZ_EEEEENS5_IJNS4_10UnderscoreES12_S12_EEEEENS4_18SM100_TMA_2SM_LOADENS4_14ComposedLayoutINS4_7SwizzleILi2ELi4ELi3EEENS4_18smem_ptr_flag_bitsILi8EEENSX_INS5_IJNSA_ILi8EEESH_EEENS5_IJSH_SC_EEEEEEEvNS4_8identityENS4_28SM100_TMA_2SM_LOAD_MULTICASTES1F_vS1G_EENS_8epilogue10collective18CollectiveEpilogueINS1J_23Sm100TmaWarpSpecializedILi4ELi2ELi32ELb0ELb0EEEJNS5_IJSH_SG_SH_EEENS5_IJNSX_ISH_SC_EENSX_INS5_IJNSA_ILi32EEENSA_ILi2EEEEEENS5_IJSC_SF_EEEEEEEESJ_SK_SJ_SK_NS1J_6fusion15FusionCallbacksIS1N_NS1W_17LinearCombinationISJ_fSJ_fLNS_15FloatRoundStyleE2EEES1O_S1V_JEEENS4_5SM1004TMEM4LOAD26SM100_TMEM_LOAD_32dp32b32xENS4_13SM90_TMA_LOADENS16_INS17_ILi1ELi4ELi3EEES1A_NSX_INS5_IJS1B_S1Q_EEENS5_IJS1Q_SC_EEEEEEENS4_39AutoVectorizingCopyWithAssumedAlignmentILi128EEENS4_14SM90_TMA_STOREES2B_S2D_S2D_EEEvvEEEEvNT_6ParamsE) ;  /* 0xffffff4402e07950 */ /* 0x000fea0003c3ffff */
        .weak           $__internal_1_$__cuda_sm10x_tcgen05_guardrail_trap_phase_invalid_during_alloc
        .type           $__internal_1_$__cuda_sm10x_tcgen05_guardrail_trap_phase_invalid_during_alloc,@function
        .size           $__internal_1_$__cuda_sm10x_tcgen05_guardrail_trap_phase_invalid_during_alloc,($__internal_2_$__cuda_sm10x_tcgen05_guardrail_trap_unallocated_columns_being_dealloced - $__internal_1_$__cuda_sm10x_tcgen05_guardrail_trap_phase_invalid_during_alloc)
$__internal_1_$__cuda_sm10x_tcgen05_guardrail_trap_phase_invalid_during_alloc:
[----:B------:R-:W-:Y:S05]  /*b880*/  BPT.TRAP 0x1 ;  /* 0x000000040000795c */ /* 0x000fea0000300000 */
[----:B------:R-:W-:-:S04]  /*b890*/  MOV R5, 0x0 ;  /* 0x0000000000057802 */ /* 0x000fc80000000f00 */
[----:B------:R-:W-:Y:S05]  /*b8a0*/  RET.REL.NODEC R4 `(_ZN7cutlass13device_kernelINS_4gemm6kernel13GemmUniversalIN4cute5tupleIJiiiiEEENS1_10collective13CollectiveMmaINS1_35MainloopSm100TmaUmmaWarpSpecializedILi16ELi2ELi4ENS5_IJNS4_1CILi4EEENSA_ILi1EEESC_EEEEENS5_IJNSA_ILi128EEENSA_ILi256EEENSA_ILi64EEEEEENS_12float_e4m3_tENS5_IJlSC_lEEESJ_SK_NS4_8TiledMMAINS4_8MMA_AtomIJNS4_10MMA_TraitsINS4_25SM100_MMA_F8F6F4_2x1SM_SSEJSJ_SJ_fSF_SG_NS4_17integral_constantINS4_4UMMA5MajorELSR_0EEESS_NSP_INSQ_7ScaleInELST_0EEESU_EEEEEENS4_6LayoutINS5_IJSC_SC_SC_EEENS5_IJNSA_ILi0EEESZ_SZ_EEEEENS5_IJNS4_10UnderscoreES12_S12_EEEEENS4_18SM100_TMA_2SM_LOADENS4_14ComposedLayoutINS4_7SwizzleILi2ELi4ELi3EEENS4_18smem_ptr_flag_bitsILi8EEENSX_INS5_IJNSA_ILi8EEESH_EEENS5_IJSH_SC_EEEEEEEvNS4_8identityENS4_28SM100_TMA_2SM_LOAD_MULTICASTES1F_vS1G_EENS_8epilogue10collective18CollectiveEpilogueINS1J_23Sm100TmaWarpSpecializedILi4ELi2ELi32ELb0ELb0EEEJNS5_IJSH_SG_SH_EEENS5_IJNSX_ISH_SC_EENSX_INS5_IJNSA_ILi32EEENSA_ILi2EEEEEENS5_IJSC_SF_EEEEEEEESJ_SK_SJ_SK_NS1J_6fusion15FusionCallbacksIS1N_NS1W_17LinearCombinationISJ_fSJ_fLNS_15FloatRoundStyleE2EEES1O_S1V_JEEENS4_5SM1004TMEM4LOAD26SM100_TMEM_LOAD_32dp32b32xENS4_13SM90_TMA_LOADENS16_INS17_ILi1ELi4ELi3EEES1A_NSX_INS5_IJS1B_S1Q_EEENS5_IJS1Q_SC_EEEEEEENS4_39AutoVectorizingCopyWithAssumedAlignmentILi128EEENS4_14SM90_TMA_STOREES2B_S2D_S2D_EEEvvEEEEvNT_6ParamsE) ;  /* 0xffffff4404d47950 */ /* 0x000fea0003c3ffff */
        .weak           $__internal_2_$__cuda_sm10x_tcgen05_guardrail_trap_unallocated_columns_being_dealloced
        .type           $__internal_2_$__cuda_sm10x_tcgen05_guardrail_trap_unallocated_columns_being_dealloced,@function
        .size           $__internal_2_$__cuda_sm10x_tcgen05_guardrail_trap_unallocated_columns_being_dealloced,(.L_x_228 - $__internal_2_$__cuda_sm10x_tcgen05_guardrail_trap_unallocated_columns_being_dealloced)
$__internal_2_$__cuda_sm10x_tcgen05_guardrail_trap_unallocated_columns_being_dealloced:
[----:B------:R-:W-:Y:S05]  /*b8b0*/  BPT.TRAP 0x1 ;  /* 0x000000040000795c */ /* 0x000fea0000300000 */
[----:B------:R-:W-:-:S04]  /*b8c0*/  HFMA2 R3, -RZ, RZ, 0, 0 ;  /* 0x00000000ff037431 */ /* 0x000fc800000001ff */
[----:B------:R-:W-:Y:S05]  /*b8d0*/  RET.REL.NODEC R2 `(_ZN7cutlass13device_kernelINS_4gemm6kernel13GemmUniversalIN4cute5tupleIJiiiiEEENS1_10collective13CollectiveMmaINS1_35MainloopSm100TmaUmmaWarpSpecializedILi16ELi2ELi4ENS5_IJNS4_1CILi4EEENSA_ILi1EEESC_EEEEENS5_IJNSA_ILi128EEENSA_ILi256EEENSA_ILi64EEEEEENS_12float_e4m3_tENS5_IJlSC_lEEESJ_SK_NS4_8TiledMMAINS4_8MMA_AtomIJNS4_10MMA_TraitsINS4_25SM100_MMA_F8F6F4_2x1SM_SSEJSJ_SJ_fSF_SG_NS4_17integral_constantINS4_4UMMA5MajorELSR_0EEESS_NSP_INSQ_7ScaleInELST_0EEESU_EEEEEENS4_6LayoutINS5_IJSC_SC_SC_EEENS5_IJNSA_ILi0EEESZ_SZ_EEEEENS5_IJNS4_10UnderscoreES12_S12_EEEEENS4_18SM100_TMA_2SM_LOADENS4_14ComposedLayoutINS4_7SwizzleILi2ELi4ELi3EEENS4_18smem_ptr_flag_bitsILi8EEENSX_INS5_IJNSA_ILi8EEESH_EEENS5_IJSH_SC_EEEEEEEvNS4_8identityENS4_28SM100_TMA_2SM_LOAD_MULTICASTES1F_vS1G_EENS_8epilogue10collective18CollectiveEpilogueINS1J_23Sm100TmaWarpSpecializedILi4ELi2ELi32ELb0ELb0EEEJNS5_IJSH_SG_SH_EEENS5_IJNSX_ISH_SC_EENSX_INS5_IJNSA_ILi32EEENSA_ILi2EEEEEENS5_IJSC_SF_EEEEEEEESJ_SK_SJ_SK_NS1J_6fusion15FusionCallbacksIS1N_NS1W_17LinearCombinationISJ_fSJ_fLNS_15FloatRoundStyleE2EEES1O_S1V_JEEENS4_5SM1004TMEM4LOAD26SM100_TMEM_LOAD_32dp32b32xENS4_13SM90_TMA_LOADENS16_INS17_ILi1ELi4ELi3EEES1A_NSX_INS5_IJS1B_S1Q_EEENS5_IJS1Q_SC_EEEEEEENS4_39AutoVectorizingCopyWithAssumedAlignmentILi128EEENS4_14SM90_TMA_STOREES2B_S2D_S2D_EEEvvEEEEvNT_6ParamsE) ;  /* 0xffffff4402c87950 */ /* 0x000fea0003c3ffff */
.L_x_227:
[----:B------:R-:W-:-:S00]  /*b8e0*/  BRA `(.L_x_227) ;  /* 0xfffffffc00fc7947 */ /* 0x000fc0000383ffff */
[----:B------:R-:W-:-:S00]  /*b8f0*/  NOP ;  /* 0x0000000000007918 */ /* 0x000fc00000000000 */
        /* <DEDUP_REMOVED lines=8> */
.L_x_228:


//--------------------- .nv.global.init           --------------------------
	.section	.nv.global.init,"aw",@progbits
.nv.global.init:
	.type		$str$27,@object
	.size		$str$27,($str$28 - $str$27)
$str$27:
        /*0000*/ 	.byte	0x28, 0x61, 0x64, 0x64, 0x72, 0x65, 0x73, 0x73, 0x20, 0x26, 0x20, 0x6d, 0x61, 0x73, 0x6b, 0x29
        /*0010*/ 	.byte	0x20, 0x3d, 0x3d, 0x20, 0x30, 0x00
	.type		$str$28,@object
	.size		$str$28,($str$26 - $str$28)
$str$28:
        /*0016*/ 	.byte	0x2f, 0x74, 0x6d, 0x70, 0x2f, 0x63, 0x75, 0x74, 0x6c, 0x61, 0x73, 0x73, 0x5f, 0x73, 0x77, 0x65
        /*0026*/ 	.byte	0x65, 0x70, 0x5f, 0x73, 0x72, 0x63, 0x2f, 0x69, 0x6e, 0x63, 0x6c, 0x75, 0x64, 0x65, 0x2f, 0x63
        /*0036*/ 	.byte	0x75, 0x74, 0x65, 0x2f, 0x70, 0x6f, 0x69, 0x6e, 0x74, 0x65, 0x72, 0x5f, 0x66, 0x6c, 0x61, 0x67
        /*0046*/ 	.byte	0x67, 0x65, 0x64, 0x2e, 0x68, 0x70, 0x70, 0x00
	.type		$str$26,@object
	.size		$str$26,($str$25 - $str$26)
$str$26:
        /*004e*/ 	.byte	0x2f, 0x74, 0x6d, 0x70, 0x2f, 0x63, 0x75, 0x74, 0x6c, 0x61, 0x73, 0x73, 0x5f, 0x73, 0x77, 0x65
        /*005e*/ 	.byte	0x65, 0x70, 0x5f, 0x73, 0x72, 0x63, 0x2f, 0x69, 0x6e, 0x63, 0x6c, 0x75, 0x64, 0x65, 0x2f, 0x63
        /*006e*/ 	.byte	0x75, 0x74, 0x65, 0x2f, 0x61, 0x74, 0x6f, 0x6d, 0x2f, 0x63, 0x6f, 0x70, 0x79, 0x5f, 0x74, 0x72
        /*007e*/ 	.byte	0x61, 0x69, 0x74, 0x73, 0x5f, 0x73, 0x6d, 0x31, 0x30, 0x30, 0x2e, 0x68, 0x70, 0x70, 0x00
	.type		$str$25,@object
	.size		$str$25,(__unnamed_1 - $str$25)
$str$25:
        /*008d*/ 	.byte	0x28, 0x28, 0x75, 0x69, 0x6e, 0x74, 0x33, 0x32, 0x5f, 0x74, 0x28, 0x74, 0x68, 0x72, 0x65, 0x61
        /*009d*/ 	.byte	0x64, 0x49, 0x64, 0x78, 0x2e, 0x78, 0x29, 0x20, 0x2f, 0x20, 0x33, 0x32, 0x29, 0x20, 0x25, 0x20
        /*00ad*/ 	.byte	0x34, 0x29, 0x20, 0x3d, 0x3d, 0x20, 0x28, 0x28, 0x28, 0x74, 0x6d, 0x65, 0x6d, 0x5f, 0x61, 0x64
        /*00bd*/ 	.byte	0x64, 0x72, 0x20, 0x3e, 0x3e, 0x20, 0x31, 0x36, 0x29, 0x20, 0x2f, 0x20, 0x33, 0x32, 0x29, 0x20
        /*00cd*/ 	.byte	0x25, 0x20, 0x34, 0x29, 0x00
	.type		__unnamed_1,@object
	.size		__unnamed_1,(__unnamed_2 - __unnamed_1)
__unnamed_1:
        /*00d2*/ 	.byte	0x61, 0x75, 0x74, 0x6f, 0x20, 0x63, 0x75, 0x74, 0x65, 0x3a, 0x3a, 0x61, 0x73, 0x5f, 0x70, 0x6f
        /* <DEDUP_REMOVED lines=24> */
        /*0262*/ 	.byte	0x3a, 0x3a, 0x43, 0x3c, 0x34, 0x30, 0x39, 0x36, 0x3e, 0x3e, 0x3e, 0x3e, 0x5d, 0x00
	.type		__unnamed_2,@object
	.size		__unnamed_2,(__unnamed_3 - __unnamed_2)
__unnamed_2:
        /* <DEDUP_REMOVED lines=26> */
	.type		__unnamed_3,@object
	.size		__unnamed_3,(.L_3 - __unnamed_3)
__unnamed_3:
        /* <DEDUP_REMOVED lines=40> */
        /*068e*/ 	.byte	0x74, 0x65, 0x3a, 0x3a, 0x43, 0x3c, 0x30, 0x3e, 0x3e, 0x3e, 0x3e, 0x5d, 0x00
.L_3:


//--------------------- .nv.shared._ZN7cutlass13device_kernelINS_4gemm6kernel13GemmUniversalIN4cute5tupleIJiiiiEEENS1_10collective13CollectiveMmaINS1_35MainloopSm100TmaUmmaWarpSpecializedILi16ELi2ELi4ENS5_IJNS4_1CILi4EEENSA_ILi1EEESC_EEEEENS5_IJNSA_ILi128EEENSA_ILi256EEENSA_ILi64EEEEEENS_12float_e4m3_tENS5_IJlSC_lEEESJ_SK_NS4_8TiledMMAINS4_8MMA_AtomIJNS4_10MMA_TraitsINS4_25SM100_MMA_F8F6F4_2x1SM_SSEJSJ_SJ_fSF_SG_NS4_17integral_constantINS4_4UMMA5MajorELSR_0EEESS_NSP_INSQ_7ScaleInELST_0EEESU_EEEEEENS4_6LayoutINS5_IJSC_SC_SC_EEENS5_IJNSA_ILi0EEESZ_SZ_EEEEENS5_IJNS4_10UnderscoreES12_S12_EEEEENS4_18SM100_TMA_2SM_LOADENS4_14ComposedLayoutINS4_7SwizzleILi2ELi4ELi3EEENS4_18smem_ptr_flag_bitsILi8EEENSX_INS5_IJNSA_ILi8EEESH_EEENS5_IJSH_SC_EEEEEEEvNS4_8identityENS4_28SM100_TMA_2SM_LOAD_MULTICASTES1F_vS1G_EENS_8epilogue10collective18CollectiveEpilogueINS1J_23Sm100TmaWarpSpecializedILi4ELi2ELi32ELb0ELb0EEEJNS5_IJSH_SG_SH_EEENS5_IJNSX_ISH_SC_EENSX_INS5_IJNSA_ILi32EEENSA_ILi2EEEEEENS5_IJSC_SF_EEEEEEEESJ_SK_SJ_SK_NS1J_6fusion15FusionCallbacksIS1N_NS1W_17LinearCombinationISJ_fSJ_fLNS_15FloatRoundStyleE2EEES1O_S1V_JEEENS4_5SM1004TMEM4LOAD26SM100_TMEM_LOAD_32dp32b32xENS4_13SM90_TMA_LOADENS16_INS17_ILi1ELi4ELi3EEES1A_NSX_INS5_IJS1B_S1Q_EEENS5_IJS1Q_SC_EEEEEEENS4_39AutoVectorizingCopyWithAssumedAlignmentILi128EEENS4_14SM90_TMA_STOREES2B_S2D_S2D_EEEvvEEEEvNT_6ParamsE --------------------------
	.section	.nv.shared._ZN7cutlass13device_kernelINS_4gemm6kernel13GemmUniversalIN4cute5tupleIJiiiiEEENS1_10collective13CollectiveMmaINS1_35MainloopSm100TmaUmmaWarpSpecializedILi16ELi2ELi4ENS5_IJNS4_1CILi4EEENSA_ILi1EEESC_EEEEENS5_IJNSA_ILi128EEENSA_ILi256EEENSA_ILi64EEEEEENS_12float_e4m3_tENS5_IJlSC_lEEESJ_SK_NS4_8TiledMMAINS4_8MMA_AtomIJNS4_10MMA_TraitsINS4_25SM100_MMA_F8F6F4_2x1SM_SSEJSJ_SJ_fSF_SG_NS4_17integral_constantINS4_4UMMA5MajorELSR_0EEESS_NSP_INSQ_7ScaleInELST_0EEESU_EEEEEENS4_6LayoutINS5_IJSC_SC_SC_EEENS5_IJNSA_ILi0EEESZ_SZ_EEEEENS5_IJNS4_10UnderscoreES12_S12_EEEEENS4_18SM100_TMA_2SM_LOADENS4_14ComposedLayoutINS4_7SwizzleILi2ELi4ELi3EEENS4_18smem_ptr_flag_bitsILi8EEENSX_INS5_IJNSA_ILi8EEESH_EEENS5_IJSH_SC_EEEEEEEvNS4_8identityENS4_28SM100_TMA_2SM_LOAD_MULTICASTES1F_vS1G_EENS_8epilogue10collective18CollectiveEpilogueINS1J_23Sm100TmaWarpSpecializedILi4ELi2ELi32ELb0ELb0EEEJNS5_IJSH_SG_SH_EEENS5_IJNSX_ISH_SC_EENSX_INS5_IJNSA_ILi32EEENSA_ILi2EEEEEENS5_IJSC_SF_EEEEEEEESJ_SK_SJ_SK_NS1J_6fusion15FusionCallbacksIS1N_NS1W_17LinearCombinationISJ_fSJ_fLNS_15FloatRoundStyleE2EEES1O_S1V_JEEENS4_5SM1004TMEM4LOAD26SM100_TMEM_LOAD_32dp32b32xENS4_13SM90_TMA_LOADENS16_INS17_ILi1ELi4ELi3EEES1A_NSX_INS5_IJS1B_S1Q_EEENS5_IJS1Q_SC_EEEEEEENS4_39AutoVectorizingCopyWithAssumedAlignmentILi128EEENS4_14SM90_TMA_STOREES2B_S2D_S2D_EEEvvEEEEvNT_6ParamsE,"aw",@nobits
	.sectionflags	@""
	.align	16
	.zero		1024


//--------------------- .nv.shared.reserved.0     --------------------------
	.section	.nv.shared.reserved.0,"aw",@nobits
	.weak		__nv_reservedSMEM_offset_0_alias
	.size		__nv_reservedSMEM_offset_0_alias, 0, 64
	.other		__nv_reservedSMEM_offset_0_alias,@"STO_CUDA_RESERVED_SHARED STV_DEFAULT"
__nv_reservedSMEM_offset_0_alias:
	.zero		0
.nv.shared.reserved.0:
	.zero		64
	.weak		__nv_reservedSMEM_tcgen05_partition
	.type		__nv_reservedSMEM_tcgen05_partition,@object
	.size		__nv_reservedSMEM_tcgen05_partition,(.L_0 - __nv_reservedSMEM_tcgen05_partition)
__nv_reservedSMEM_tcgen05_partition:
	.zero		32
.L_0:


//--------------------- .nv.global                --------------------------
	.section	.nv.global,"aw",@nobits
.nv.global:
	.type		_ZN40_INTERNAL_a768f6dd_4_k_cu_c4a7978f_310454cute1_E,@object
	.size		_ZN40_INTERNAL_a768f6dd_4_k_cu_c4a7978f_310454cute1_E,(_ZN40_INTERNAL_a768f6dd_4_k_cu_c4a7978f_310454cuda3std3__45__cpo6cbeginE - _ZN40_INTERNAL_a768f6dd_4_k_cu_c4a7978f_310454cute1_E)
_ZN40_INTERNAL_a768f6dd_4_k_cu_c4a7978f_310454cute1_E:
	.zero		1
	.type		_ZN40_INTERNAL_a768f6dd_4_k_cu_c4a7978f_310454cuda3std3__45__cpo6cbeginE,@object
	.size		_ZN40_INTERNAL_a768f6dd_4_k_cu_c4a7978f_310454cuda3std3__45__cpo6cbeginE,(_ZN40_INTERNAL_a768f6dd_4_k_cu_c4a7978f_310454cuda3std3__48in_placeE - _ZN40_INTERNAL_a768f6dd_4_k_cu_c4a7978f_310454cuda3std3__45__cpo6cbeginE)
_ZN40_INTERNAL_a768f6dd_4_k_cu_c4a7978f_310454cuda3std3__45__cpo6cbeginE:
	.zero		1
	.type		_ZN40_INTERNAL_a768f6dd_4_k_cu_c4a7978f_310454cuda3std3__48in_placeE,@object
	.size		_ZN40_INTERNAL_a768f6dd_4_k_cu_c4a7978f_310454cuda3std3__48in_placeE,(_ZN40_INTERNAL_a768f6dd_4_k_cu_c4a7978f_310454cuda3std6ranges3__45__cpo9iter_moveE - _ZN40_INTERNAL_a768f6dd_4_k_cu_c4a7978f_310454cuda3std3__48in_placeE)
_ZN40_INTERNAL_a768f6dd_4_k_cu_c4a7978f_310454cuda3std3__48in_placeE:
	.zero		1
	.type		_ZN40_INTERNAL_a768f6dd_4_k_cu_c4a7978f_310454cuda3std6ranges3__45__cpo9iter_moveE,@object
	.size		_ZN40_INTERNAL_a768f6dd_4_k_cu_c4a7978f_310454cuda3std6ranges3__45__cpo9iter_moveE,(_ZN40_INTERNAL_a768f6dd_4_k_cu_c4a7978f_310454cuda3std3__45__cpo5beginE - _ZN40_INTERNAL_a768f6dd_4_k_cu_c4a7978f_310454cuda3std6ranges3__45__cpo9iter_moveE)
_ZN40_INTERNAL_a768f6dd_4_k_cu_c4a7978f_310454cuda3std6ranges3__45__cpo9iter_moveE:
	.zero		1
	.type		_ZN40_INTERNAL_a768f6dd_4_k_cu_c4a7978f_310454cuda3std3__45__cpo5beginE,@object
	.size		_ZN40_INTERNAL_a768f6dd_4_k_cu_c4a7978f_310454cuda3std3__45__cpo5beginE,(_ZN40_INTERNAL_a768f6dd_4_k_cu_c4a7978f_310454cuda3std3__442_GLOBAL__N__a768f6dd_4_k_cu_c4a7978f_310456ignoreE - _ZN40_INTERNAL_a768f6dd_4_k_cu_c4a7978f_310454cuda3std3__45__cpo5beginE)
_ZN40_INTERNAL_a768f6dd_4_k_cu_c4a7978f_310454cuda3std3__45__cpo5beginE:
	.zero		1
	.type		_ZN40_INTERNAL_a768f6dd_4_k_cu_c4a7978f_310454cuda3std3__442_GLOBAL__N__a768f6dd_4_k_cu_c4a7978f_310456ignoreE,@object
	.size		_ZN40_INTERNAL_a768f6dd_4_k_cu_c4a7978f_310454cuda3std3__442_GLOBAL__N__a768f6dd_4_k_cu_c4a7978f_310456ignoreE,(_ZN40_INTERNAL_a768f6dd_4_k_cu_c4a7978f_310454cute7productE - _ZN40_INTERNAL_a768f6dd_4_k_cu_c4a7978f_310454cuda3std3__442_GLOBAL__N__a768f6dd_4_k_cu_c4a7978f_310456ignoreE)
_ZN40_INTERNAL_a768f6dd_4_k_cu_c4a7978f_310454cuda3std3__442_GLOBAL__N__a768f6dd_4_k_cu_c4a7978f_310456ignoreE:
	.zero		1
	.type		_ZN40_INTERNAL_a768f6dd_4_k_cu_c4a7978f_310454cute7productE,@object
	.size		_ZN40_INTERNAL_a768f6dd_4_k_cu_c4a7978f_310454cute7productE,(_ZN40_INTERNAL_a768f6dd_4_k_cu_c4a7978f_310454cuda3std3__45__cpo3endE - _ZN40_INTERNAL_a768f6dd_4_k_cu_c4a7978f_310454cute7productE)
_ZN40_INTERNAL_a768f6dd_4_k_cu_c4a7978f_310454cute7productE:
	.zero		1
	.type		_ZN40_INTERNAL_a768f6dd_4_k_cu_c4a7978f_310454cuda3std3__45__cpo3endE,@object
	.size		_ZN40_INTERNAL_a768f6dd_4_k_cu_c4a7978f_310454cuda3std3__45__cpo3endE,(_ZN40_INTERNAL_a768f6dd_4_k_cu_c4a7978f_310454cuda3std3__419piecewise_constructE - _ZN40_INTERNAL_a768f6dd_4_k_cu_c4a7978f_310454cuda3std3__45__cpo3endE)
_ZN40_INTERNAL_a768f6dd_4_k_cu_c4a7978f_310454cuda3std3__45__cpo3endE:
	.zero		1
	.type		_ZN40_INTERNAL_a768f6dd_4_k_cu_c4a7978f_310454cuda3std3__419piecewise_constructE,@object
	.size		_ZN40_INTERNAL_a768f6dd_4_k_cu_c4a7978f_310454cuda3std3__419piecewise_constructE,(_ZN40_INTERNAL_a768f6dd_4_k_cu_c4a7978f_310454cuda3std3__45__cpo4cendE - _ZN40_INTERNAL_a768f6dd_4_k_cu_c4a7978f_310454cuda3std3__419piecewise_constructE)
_ZN40_INTERNAL_a768f6dd_4_k_cu_c4a7978f_310454cuda3std3__419piecewise_constructE:
	.zero		1
	.type		_ZN40_INTERNAL_a768f6dd_4_k_cu_c4a7978f_310454cuda3std3__45__cpo4cendE,@object
	.size		_ZN40_INTERNAL_a768f6dd_4_k_cu_c4a7978f_310454cuda3std3__45__cpo4cendE,(_ZN40_INTERNAL_a768f6dd_4_k_cu_c4a7978f_310454cuda3std6ranges3__45__cpo4swapE - _ZN40_INTERNAL_a768f6dd_4_k_cu_c4a7978f_310454cuda3std3__45__cpo4cendE)
_ZN40_INTERNAL_a768f6dd_4_k_cu_c4a7978f_310454cuda3std3__45__cpo4cendE:
	.zero		1
	.type		_ZN40_INTERNAL_a768f6dd_4_k_cu_c4a7978f_310454cuda3std6ranges3__45__cpo4swapE,@object
	.size		_ZN40_INTERNAL_a768f6dd_4_k_cu_c4a7978f_310454cuda3std6ranges3__45__cpo4swapE,(.L_11 - _ZN40_INTERNAL_a768f6dd_4_k_cu_c4a7978f_310454cuda3std6ranges3__45__cpo4swapE)
_ZN40_INTERNAL_a768f6dd_4_k_cu_c4a7978f_310454cuda3std6ranges3__45__cpo4swapE:
	.zero		1
.L_11:


//--------------------- .nv.constant0._ZN7cutlass13device_kernelINS_4gemm6kernel13GemmUniversalIN4cute5tupleIJiiiiEEENS1_10collective13CollectiveMmaINS1_35MainloopSm100TmaUmmaWarpSpecializedILi16ELi2ELi4ENS5_IJNS4_1CILi4EEENSA_ILi1EEESC_EEEEENS5_IJNSA_ILi128EEENSA_ILi256EEENSA_ILi64EEEEEENS_12float_e4m3_tENS5_IJlSC_lEEESJ_SK_NS4_8TiledMMAINS4_8MMA_AtomIJNS4_10MMA_TraitsINS4_25SM100_MMA_F8F6F4_2x1SM_SSEJSJ_SJ_fSF_SG_NS4_17integral_constantINS4_4UMMA5MajorELSR_0EEESS_NSP_INSQ_7ScaleInELST_0EEESU_EEEEEENS4_6LayoutINS5_IJSC_SC_SC_EEENS5_IJNSA_ILi0EEESZ_SZ_EEEEENS5_IJNS4_10UnderscoreES12_S12_EEEEENS4_18SM100_TMA_2SM_LOADENS4_14ComposedLayoutINS4_7SwizzleILi2ELi4ELi3EEENS4_18smem_ptr_flag_bitsILi8EEENSX_INS5_IJNSA_ILi8EEESH_EEENS5_IJSH_SC_EEEEEEEvNS4_8identityENS4_28SM100_TMA_2SM_LOAD_MULTICASTES1F_vS1G_EENS_8epilogue10collective18CollectiveEpilogueINS1J_23Sm100TmaWarpSpecializedILi4ELi2ELi32ELb0ELb0EEEJNS5_IJSH_SG_SH_EEENS5_IJNSX_ISH_SC_EENSX_INS5_IJNSA_ILi32EEENSA_ILi2EEEEEENS5_IJSC_SF_EEEEEEEESJ_SK_SJ_SK_NS1J_6fusion15FusionCallbacksIS1N_NS1W_17LinearCombinationISJ_fSJ_fLNS_15FloatRoundStyleE2EEES1O_S1V_JEEENS4_5SM1004TMEM4LOAD26SM100_TMEM_LOAD_32dp32b32xENS4_13SM90_TMA_LOADENS16_INS17_ILi1ELi4ELi3EEES1A_NSX_INS5_IJS1B_S1Q_EEENS5_IJS1Q_SC_EEEEEEENS4_39AutoVectorizingCopyWithAssumedAlignmentILi128EEENS4_14SM90_TMA_STOREES2B_S2D_S2D_EEEvvEEEEvNT_6ParamsE --------------------------
	.section	.nv.constant0._ZN7cutlass13device_kernelINS_4gemm6kernel13GemmUniversalIN4cute5tupleIJiiiiEEENS1_10collective13CollectiveMmaINS1_35MainloopSm100TmaUmmaWarpSpecializedILi16ELi2ELi4ENS5_IJNS4_1CILi4EEENSA_ILi1EEESC_EEEEENS5_IJNSA_ILi128EEENSA_ILi256EEENSA_ILi64EEEEEENS_12float_e4m3_tENS5_IJlSC_lEEESJ_SK_NS4_8TiledMMAINS4_8MMA_AtomIJNS4_10MMA_TraitsINS4_25SM100_MMA_F8F6F4_2x1SM_SSEJSJ_SJ_fSF_SG_NS4_17integral_constantINS4_4UMMA5MajorELSR_0EEESS_NSP_INSQ_7ScaleInELST_0EEESU_EEEEEENS4_6LayoutINS5_IJSC_SC_SC_EEENS5_IJNSA_ILi0EEESZ_SZ_EEEEENS5_IJNS4_10UnderscoreES12_S12_EEEEENS4_18SM100_TMA_2SM_LOADENS4_14ComposedLayoutINS4_7SwizzleILi2ELi4ELi3EEENS4_18smem_ptr_flag_bitsILi8EEENSX_INS5_IJNSA_ILi8EEESH_EEENS5_IJSH_SC_EEEEEEEvNS4_8identityENS4_28SM100_TMA_2SM_LOAD_MULTICASTES1F_vS1G_EENS_8epilogue10collective18CollectiveEpilogueINS1J_23Sm100TmaWarpSpecializedILi4ELi2ELi32ELb0ELb0EEEJNS5_IJSH_SG_SH_EEENS5_IJNSX_ISH_SC_EENSX_INS5_IJNSA_ILi32EEENSA_ILi2EEEEEENS5_IJSC_SF_EEEEEEEESJ_SK_SJ_SK_NS1J_6fusion15FusionCallbacksIS1N_NS1W_17LinearCombinationISJ_fSJ_fLNS_15FloatRoundStyleE2EEES1O_S1V_JEEENS4_5SM1004TMEM4LOAD26SM100_TMEM_LOAD_32dp32b32xENS4_13SM90_TMA_LOADENS16_INS17_ILi1ELi4ELi3EEES1A_NSX_INS5_IJS1B_S1Q_EEENS5_IJS1Q_SC_EEEEEEENS4_39AutoVectorizingCopyWithAssumedAlignmentILi128EEENS4_14SM90_TMA_STOREES2B_S2D_S2D_EEEvvEEEEvNT_6ParamsE,"a",@progbits
	.sectionflags	@""
	.align	4
.nv.constant0._ZN7cutlass13device_kernelINS_4gemm6kernel13GemmUniversalIN4cute5tupleIJiiiiEEENS1_10collective13CollectiveMmaINS1_35MainloopSm100TmaUmmaWarpSpecializedILi16ELi2ELi4ENS5_IJNS4_1CILi4EEENSA_ILi1EEESC_EEEEENS5_IJNSA_ILi128EEENSA_ILi256EEENSA_ILi64EEEEEENS_12float_e4m3_tENS5_IJlSC_lEEESJ_SK_NS4_8TiledMMAINS4_8MMA_AtomIJNS4_10MMA_TraitsINS4_25SM100_MMA_F8F6F4_2x1SM_SSEJSJ_SJ_fSF_SG_NS4_17integral_constantINS4_4UMMA5MajorELSR_0EEESS_NSP_INSQ_7ScaleInELST_0EEESU_EEEEEENS4_6LayoutINS5_IJSC_SC_SC_EEENS5_IJNSA_ILi0EEESZ_SZ_EEEEENS5_IJNS4_10UnderscoreES12_S12_EEEEENS4_18SM100_TMA_2SM_LOADENS4_14ComposedLayoutINS4_7SwizzleILi2ELi4ELi3EEENS4_18smem_ptr_flag_bitsILi8EEENSX_INS5_IJNSA_ILi8EEESH_EEENS5_IJSH_SC_EEEEEEEvNS4_8identityENS4_28SM100_TMA_2SM_LOAD_MULTICASTES1F_vS1G_EENS_8epilogue10collective18CollectiveEpilogueINS1J_23Sm100TmaWarpSpecializedILi4ELi2ELi32ELb0ELb0EEEJNS5_IJSH_SG_SH_EEENS5_IJNSX_ISH_SC_EENSX_INS5_IJNSA_ILi32EEENSA_ILi2EEEEEENS5_IJSC_SF_EEEEEEEESJ_SK_SJ_SK_NS1J_6fusion15FusionCallbacksIS1N_NS1W_17LinearCombinationISJ_fSJ_fLNS_15FloatRoundStyleE2EEES1O_S1V_JEEENS4_5SM1004TMEM4LOAD26SM100_TMEM_LOAD_32dp32b32xENS4_13SM90_TMA_LOADENS16_INS17_ILi1ELi4ELi3EEES1A_NSX_INS5_IJS1B_S1Q_EEENS5_IJS1Q_SC_EEEEEEENS4_39AutoVectorizingCopyWithAssumedAlignmentILi128EEENS4_14SM90_TMA_STOREES2B_S2D_S2D_EEEvvEEEEvNT_6ParamsE:
	.zero		2944


//--------------------- SYMBOLS --------------------------

	.type		.nv.reservedSmem.offset0,@object
	.size		.nv.reservedSmem.offset0,0x4
	.type		.nv.reservedSmem.cap,@object
	.size		.nv.reservedSmem.cap,0x4
	.type		__assertfail,@function
